def gluon_tcgen05(
    a_ptr,
    b_ptr,
    c_ptr,
    M,
    N,
    K,
    stride_am,
    stride_bk,
    stride_cm,
    BLOCK_M: gl.constexpr,
    BLOCK_N: gl.constexpr,
    BLOCK_K: gl.constexpr,
    DTYPE: gl.constexpr,
    A_LAYOUT: gl.constexpr,
    B_LAYOUT: gl.constexpr,
    C_LAYOUT: gl.constexpr,
    B_SHAPE: gl.constexpr,
    TMEM_LAYOUT: gl.constexpr,
    TMEM_REG: gl.constexpr,
    TRANS_B: gl.constexpr,
    NUM_BUFFERS: gl.constexpr,
):
    a_desc = tma.make_tensor_descriptor(
        a_ptr, [M, K], [stride_am, 1], [BLOCK_M, BLOCK_K], A_LAYOUT
    )
    b_desc = tma.make_tensor_descriptor(
        b_ptr,
        [N, K] if TRANS_B else [K, N],
        [stride_bk, 1],
        B_SHAPE,
        B_LAYOUT,
    )
    c_desc = tma.make_tensor_descriptor(
        c_ptr, [M, N], [stride_cm, 1], [BLOCK_M, BLOCK_N], C_LAYOUT
    )

    a_bufs = gl.allocate_shared_memory(
        DTYPE, [NUM_BUFFERS, BLOCK_M, BLOCK_K], A_LAYOUT
    )
    b_bufs = gl.allocate_shared_memory(DTYPE, [NUM_BUFFERS] + B_SHAPE, B_LAYOUT)

    pid_m = gl.program_id(0)
    pid_n = gl.program_id(1)
    off_m = pid_m * BLOCK_M
    off_n = pid_n * BLOCK_N

    tma_bars = gl.allocate_shared_memory(
        gl.int64, [NUM_BUFFERS, 1], mbarrier.MBarrierLayout()
    )
    mma_bars = gl.allocate_shared_memory(
        gl.int64, [NUM_BUFFERS, 1], mbarrier.MBarrierLayout()
    )
    for i in gl.static_range(NUM_BUFFERS):
        mbarrier.init(tma_bars.index(i), count=1)
        mbarrier.init(mma_bars.index(i), count=1)

    acc_tmem = allocate_tensor_memory(gl.float32, [BLOCK_M, BLOCK_N], TMEM_LAYOUT)
    idx = 0
    phase = 0
    use_acc = False
    for k in range(0, K, BLOCK_K):
        a = a_bufs.index(idx)
        b = b_bufs.index(idx)
        tma_bar = tma_bars.index(idx)
        mma_bar = mma_bars.index(idx)
        mbarrier.expect(
            tma_bar, a_desc.block_type.nbytes + b_desc.block_type.nbytes
        )
        tma.async_copy_global_to_shared(a_desc, [off_m, k], tma_bar, a)
        tma.async_copy_global_to_shared(
            b_desc, [off_n, k] if TRANS_B else [k, off_n], tma_bar, b
        )
        mbarrier.wait(tma_bar, phase=phase)

        if TRANS_B:
            b = b.permute((1, 0))
        tcgen05_mma(a, b, acc_tmem, use_acc=use_acc)
        tcgen05_commit(mma_bar)
        mbarrier.wait(mma_bar, phase=phase)
        use_acc = True

        idx += 1
        if idx == NUM_BUFFERS:
            idx = 0
            phase ^= 1

    for i in gl.static_range(NUM_BUFFERS):
        mbarrier.invalidate(tma_bars.index(i))
        mbarrier.invalidate(mma_bars.index(i))

    acc = acc_tmem.load(TMEM_REG)
    c_smem = gl.allocate_shared_memory(DTYPE, [BLOCK_M, BLOCK_N], C_LAYOUT)
    c_smem.store(acc.to(DTYPE))
    fence_async_shared()
    tma.async_copy_shared_to_global(c_desc, [off_m, off_n], c_smem)
    tma.store_wait(pendings=0)

# config = {"BLOCK_K": 128, "BLOCK_M": 128, "BLOCK_N": 256, "arch": "sm_100", "dtype": "fp16", "num_buffers": 1, "num_warps": 4, "trans_b": 0}
# arch = sm_100


// ===== COMPILED SASS (sm_100a) =====

	.target	sm_100a

	.elftype	@"ET_EXEC"


//--------------------- .note.nv.tkinfo           --------------------------
	.section	.note.nv.tkinfo,"",@"SHT_NOTE"
	.sectionflags	@"SHF_NOTE_NV_TKINFO"
	.tkinfo
        /*0018*/ 	.word	0x00000081
        /*0030*/ 	.string	""
        /*0030*/ 	.string	"ptxas-blackwell"
        /*0030*/ 	.string	"Cuda compilation tools, release 12.9, V12.9.86"
        /*0030*/ 	.string	"Build cuda_12.9.r12.9/compiler.36037853_0"
        /*0030*/ 	.string	"-v  -suppress-debug-info  -lineinfo  -arch sm_100a "



//--------------------- .note.nv.cuver            --------------------------
	.section	.note.nv.cuver,"",@"SHT_NOTE"
	.sectionflags	@"SHF_NOTE_NV_CUVER"
        /*0018*/ 	.short	0x0001
        /*001a*/ 	.short	0x0064
        /*001c*/ 	.short	0x0001
        /*001e*/ 	.short	0x0000
        /*0020*/ 	.short	0x0001
        /*0022*/ 	.short	0x0000


//--------------------- .nv.info                  --------------------------
	.section	.nv.info,"",@"SHT_CUDA_INFO"
	.align	4


	//----- nvinfo : EIATTR_REGCOUNT
	.align		4
        /*0000*/ 	.byte	0x04, 0x2f
        /*0002*/ 	.short	(.L_4 - .L_3)
	.align		4
.L_3:
        /*0004*/ 	.word	index@(gluon_tcgen05)
        /*0008*/ 	.word	0x000000aa


	//----- nvinfo : EIATTR_FRAME_SIZE
	.align		4
.L_4:
        /*000c*/ 	.byte	0x04, 0x11
        /*000e*/ 	.short	(.L_6 - .L_5)
	.align		4
.L_5:
        /*0010*/ 	.word	index@($__internal_2_$__cuda_sm10x_tcgen05_guardrail_trap_unallocated_columns_being_dealloced)
        /*0014*/ 	.word	0x00000000


	//----- nvinfo : EIATTR_FRAME_SIZE
	.align		4
.L_6:
        /*0018*/ 	.byte	0x04, 0x11
        /*001a*/ 	.short	(.L_8 - .L_7)
	.align		4
.L_7:
        /*001c*/ 	.word	index@($__internal_1_$__cuda_sm10x_tcgen05_guardrail_trap_phase_invalid_during_alloc)
        /*0020*/ 	.word	0x00000000


	//----- nvinfo : EIATTR_FRAME_SIZE
	.align		4
.L_8:
        /*0024*/ 	.byte	0x04, 0x11
        /*0026*/ 	.short	(.L_10 - .L_9)
	.align		4
.L_9:
        /*0028*/ 	.word	index@($__internal_0_$__cuda_sm10x_tcgen05_guardrail_trap_col_being_dealloced_not_returned_by_alloc)
        /*002c*/ 	.word	0x00000000


	//----- nvinfo : EIATTR_FRAME_SIZE
	.align		4
.L_10:
        /*0030*/ 	.byte	0x04, 0x11
        /*0032*/ 	.short	(.L_12 - .L_11)
	.align		4
.L_11:
        /*0034*/ 	.word	index@(gluon_tcgen05)
        /*0038*/ 	.word	0x00000000


	//----- nvinfo : EIATTR_MIN_STACK_SIZE
	.align		4
.L_12:
        /*003c*/ 	.byte	0x04, 0x12
        /*003e*/ 	.short	(.L_14 - .L_13)
	.align		4
.L_13:
        /*0040*/ 	.word	index@(gluon_tcgen05)
        /*0044*/ 	.word	0x00000000
.L_14:


//--------------------- .nv.info.gluon_tcgen05    --------------------------
	.section	.nv.info.gluon_tcgen05,"",@"SHT_CUDA_INFO"
	.sectionflags	@""
	.align	4


	//----- nvinfo : EIATTR_CUDA_API_VERSION
	.align		4
        /*0000*/ 	.byte	0x04, 0x37
        /*0002*/ 	.short	(.L_16 - .L_15)
.L_15:
        /*0004*/ 	.word	0x00000081


	//----- nvinfo : EIATTR_KPARAM_INFO
	.align		4
.L_16:
        /*0008*/ 	.byte	0x04, 0x17
        /*000a*/ 	.short	(.L_18 - .L_17)
.L_17:
        /*000c*/ 	.word	0x00000000
        /*0010*/ 	.short	0x000a
        /*0012*/ 	.short	0x0048
        /*0014*/ 	.byte	0x00, 0xf4, 0x21, 0x00


	//----- nvinfo : EIATTR_KPARAM_INFO
	.align		4
.L_18:
        /*0018*/ 	.byte	0x04, 0x17
        /*001a*/ 	.short	(.L_20 - .L_19)
.L_19:
        /*001c*/ 	.word	0x00000000
        /*0020*/ 	.short	0x0009
        /*0022*/ 	.short	0x0040
        /*0024*/ 	.byte	0x00, 0xf4, 0x21, 0x00


	//----- nvinfo : EIATTR_KPARAM_INFO
	.align		4
.L_20:
        /*0028*/ 	.byte	0x04, 0x17
        /*002a*/ 	.short	(.L_22 - .L_21)
.L_21:
        /*002c*/ 	.word	0x00000000
        /*0030*/ 	.short	0x0008
        /*0032*/ 	.short	0x0038
        /*0034*/ 	.byte	0x00, 0xf0, 0x21, 0x00


	//----- nvinfo : EIATTR_KPARAM_INFO
	.align		4
.L_22:
        /*0038*/ 	.byte	0x04, 0x17
        /*003a*/ 	.short	(.L_24 - .L_23)
.L_23:
        /*003c*/ 	.word	0x00000000
        /*0040*/ 	.short	0x0007
        /*0042*/ 	.short	0x0030
        /*0044*/ 	.byte	0x00, 0xf0, 0x21, 0x00


	//----- nvinfo : EIATTR_KPARAM_INFO
	.align		4
.L_24:
        /*0048*/ 	.byte	0x04, 0x17
        /*004a*/ 	.short	(.L_26 - .L_25)
.L_25:
        /*004c*/ 	.word	0x00000000
        /*0050*/ 	.short	0x0006
        /*0052*/ 	.short	0x0028
        /*0054*/ 	.byte	0x00, 0xf0, 0x21, 0x00


	//----- nvinfo : EIATTR_KPARAM_INFO
	.align		4
.L_26:
        /*0058*/ 	.byte	0x04, 0x17
        /*005a*/ 	.short	(.L_28 - .L_27)
.L_27:
        /*005c*/ 	.word	0x00000000
        /*0060*/ 	.short	0x0005
        /*0062*/ 	.short	0x0020
        /*0064*/ 	.byte	0x00, 0xf0, 0x11, 0x00


	//----- nvinfo : EIATTR_KPARAM_INFO
	.align		4
.L_28:
        /*0068*/ 	.byte	0x04, 0x17
        /*006a*/ 	.short	(.L_30 - .L_29)
.L_29:
        /*006c*/ 	.word	0x00000000
        /*0070*/ 	.short	0x0004
        /*0072*/ 	.short	0x001c
        /*0074*/ 	.byte	0x00, 0xf0, 0x11, 0x00


	//----- nvinfo : EIATTR_KPARAM_INFO
	.align		4
.L_30:
        /*0078*/ 	.byte	0x04, 0x17
        /*007a*/ 	.short	(.L_32 - .L_31)
.L_31:
        /*007c*/ 	.word	0x00000000
        /*0080*/ 	.short	0x0003
        /*0082*/ 	.short	0x0018
        /*0084*/ 	.byte	0x00, 0xf0, 0x11, 0x00


	//----- nvinfo : EIATTR_KPARAM_INFO
	.align		4
.L_32:
        /*0088*/ 	.byte	0x04, 0x17
        /*008a*/ 	.short	(.L_34 - .L_33)
.L_33:
        /*008c*/ 	.word	0x00000000
        /*0090*/ 	.short	0x0002
        /*0092*/ 	.short	0x0010
        /*0094*/ 	.byte	0x00, 0xf4, 0x21, 0x00


	//----- nvinfo : EIATTR_KPARAM_INFO
	.align		4
.L_34:
        /*0098*/ 	.byte	0x04, 0x17
        /*009a*/ 	.short	(.L_36 - .L_35)
.L_35:
        /*009c*/ 	.word	0x00000000
        /*00a0*/ 	.short	0x0001
        /*00a2*/ 	.short	0x0008
        /*00a4*/ 	.byte	0x00, 0xf4, 0x21, 0x00


	//----- nvinfo : EIATTR_KPARAM_INFO
	.align		4
.L_36:
        /*00a8*/ 	.byte	0x04, 0x17
        /*00aa*/ 	.short	(.L_38 - .L_37)
.L_37:
        /*00ac*/ 	.word	0x00000000
        /*00b0*/ 	.short	0x0000
        /*00b2*/ 	.short	0x0000
        /*00b4*/ 	.byte	0x00, 0xf4, 0x21, 0x00


	//----- nvinfo : EIATTR_AT_ENTRY_FRAGMENTS
	.align		4
.L_38:
        /*00b8*/ 	.byte	0x04, 0x4f
        /*00ba*/ 	.short	(.L_40 - .L_39)


	//   ....[0]....
.L_39:
        /*00bc*/ 	.word	0x00000004


	//----- nvinfo : EIATTR_RESERVED_SMEM_USED
	.align		4
.L_40:
        /*00c0*/ 	.byte	0x01, 0x41
	.zero		2


	//----- nvinfo : EIATTR_SPARSE_MMA_MASK
	.align		4
        /*00c4*/ 	.byte	0x03, 0x50
        /*00c6*/ 	.short	0x0000


	//----- nvinfo : EIATTR_TCGEN05_1CTA_USED
	.align		4
        /*00c8*/ 	.byte	0x01, 0x51
	.zero		2


	//----- nvinfo : EIATTR_MAXREG_COUNT
	.align		4
        /*00cc*/ 	.byte	0x03, 0x1b
        /*00ce*/ 	.short	0x00ff


	//----- nvinfo : EIATTR_NUM_BARRIERS
	.align		4
        /*00d0*/ 	.byte	0x02, 0x4c
        /*00d2*/ 	.byte	0x01
	.zero		1


	//----- nvinfo : EIATTR_INT_WARP_WIDE_INSTR_OFFSETS
	.align		4
        /*00d4*/ 	.byte	0x04, 0x31
        /*00d6*/ 	.short	(.L_42 - .L_41)


	//   ....[0]....
.L_41:
        /*00d8*/ 	.word	0x00001730


	//   ....[1]....
        /*00dc*/ 	.word	0x00001750


	//   ....[2]....
        /*00e0*/ 	.word	0x000017d0


	//   ....[3]....
        /*00e4*/ 	.word	0x000018e0


	//   ....[4]....
        /*00e8*/ 	.word	0x00001d20


	//   ....[5]....
        /*00ec*/ 	.word	0x00001d30


	//   ....[6]....
        /*00f0*/ 	.word	0x00001e90


	//   ....[7]....
        /*00f4*/ 	.word	0x00001ee0


	//   ....[8]....
        /*00f8*/ 	.word	0x00002150


	//   ....[9]....
        /*00fc*/ 	.word	0x00002160


	//   ....[10]....
        /*0100*/ 	.word	0x00002fd0


	//   ....[11]....
        /*0104*/ 	.word	0x00003020


	//----- nvinfo : EIATTR_COOP_GROUP_MASK_REGIDS
	.align		4
.L_42:
        /*0108*/ 	.byte	0x04, 0x29
        /*010a*/ 	.short	(.L_44 - .L_43)


	//   ....[0]....
.L_43:
        /*010c*/ 	.word	0xffffffff


	//   ....[1]....
        /*0110*/ 	.word	0xffffffff


	//   ....[2]....
        /*0114*/ 	.word	0xffffffff


	//   ....[3]....
        /*0118*/ 	.word	0xffffffff


	//   ....[4]....
        /*011c*/ 	.word	0xffffffff


	//   ....[5]....
        /*0120*/ 	.word	0xffffffff


	//   ....[6]....
        /*0124*/ 	.word	0xffffffff


	//   ....[7]....
        /*0128*/ 	.word	0xffffffff


	//   ....[8]....
        /*012c*/ 	.word	0xffffffff


	//   ....[9]....
        /*0130*/ 	.word	0xffffffff


	//----- nvinfo : EIATTR_COOP_GROUP_INSTR_OFFSETS
	.align		4
.L_44:
        /*0134*/ 	.byte	0x04, 0x28
        /*0136*/ 	.short	(.L_46 - .L_45)


	//   ....[0]....
.L_45:
        /*0138*/ 	.word	0x00000050


	//   ....[1]....
        /*013c*/ 	.word	0x00000310


	//   ....[2]....
        /*0140*/ 	.word	0x00000500


	//   ....[3]....
        /*0144*/ 	.word	0x000009c0


	//   ....[4]....
        /*0148*/ 	.word	0x00000b00


	//   ....[5]....
        /*014c*/ 	.word	0x00000fb0


	//   ....[6]....
        /*0150*/ 	.word	0x000010f0


	//   ....[7]....
        /*0154*/ 	.word	0x000015e0


	//   ....[8]....
        /*0158*/ 	.word	0x00002e60


	//   ....[9]....
        /*015c*/ 	.word	0x000030d0


	//----- nvinfo : EIATTR_VRC_CTA_INIT_COUNT
	.align		4
.L_46:
        /*0160*/ 	.byte	0x02, 0x4a
        /*0162*/ 	.byte	0x80
	.zero		1


	//----- nvinfo : EIATTR_MBARRIER_INSTR_OFFSETS
	.align		4
        /*0164*/ 	.byte	0x04, 0x39
        /*0166*/ 	.short	(.L_48 - .L_47)


	//   ....[0]....
.L_47:
        /*0168*/ 	.word	0x000017f0
        /*016c*/ 	.word	0x000000ff
        /*0170*/ 	.word	0x00018000
        /*0174*/ 	.short	0x0100
        /*0176*/ 	.byte	0x0e
	.zero		1


	//   ....[1]....
        /*0178*/ 	.word	0x00001800
        /*017c*/ 	.word	0x000000ff
        /*0180*/ 	.word	0x00018010
        /*0184*/ 	.short	0x0100
        /*0186*/ 	.byte	0x0e
	.zero		1


	//   ....[2]....
        /*0188*/ 	.word	0x00001b20
        /*018c*/ 	.word	0x000000ff
        /*0190*/ 	.word	0x00018000
        /*0194*/ 	.short	0x010a
        /*0196*/ 	.byte	0x0e
	.zero		1


	//   ....[3]....
        /*0198*/ 	.word	0x00001d80
        /*019c*/ 	.word	0x000000ff
        /*01a0*/ 	.word	0x00018010
        /*01a4*/ 	.short	0x010a
        /*01a6*/ 	.byte	0x0e
	.zero		1


	//   ....[4]....
        /*01a8*/ 	.word	0x00001f70
        /*01ac*/ 	.word	0x000000ff
        /*01b0*/ 	.word	0x00018000
        /*01b4*/ 	.short	0x010a
        /*01b6*/ 	.byte	0x0e
	.zero		1


	//   ....[5]....
        /*01b8*/ 	.word	0x000021a0
        /*01bc*/ 	.word	0x000000ff
        /*01c0*/ 	.word	0x00018010
        /*01c4*/ 	.short	0x010a
        /*01c6*/ 	.byte	0x0e
	.zero		1


	//   ....[6]....
        /*01c8*/ 	.word	0x00002230
        /*01cc*/ 	.word	0x000000ff
        /*01d0*/ 	.word	0x00018000
        /*01d4*/ 	.short	0x0108
        /*01d6*/ 	.byte	0x0e
	.zero		1


	//   ....[7]....
        /*01d8*/ 	.word	0x00002240
        /*01dc*/ 	.word	0x000000ff
        /*01e0*/ 	.word	0x00018010
        /*01e4*/ 	.short	0x0108
        /*01e6*/ 	.byte	0x0e
	.zero		1


	//   ....[8]....
        /*01e8*/ 	.word	0x000030f0
        /*01ec*/ 	.word	0x000000ff
        /*01f0*/ 	.word	0x00018000
        /*01f4*/ 	.short	0x010a
        /*01f6*/ 	.byte	0x0e
	.zero		1


	//   ....[9]....
        /*01f8*/ 	.word	0x00003120
        /*01fc*/ 	.word	0x000000ff
        /*0200*/ 	.word	0x00018010
        /*0204*/ 	.short	0x010a
        /*0206*/ 	.byte	0x0e
	.zero		1


	//   ....[10]....
        /*0208*/ 	.word	0x00003150
        /*020c*/ 	.word	0x000000ff
        /*0210*/ 	.word	0x00018000
        /*0214*/ 	.short	0x010a
        /*0216*/ 	.byte	0x0e
	.zero		1


	//   ....[11]....
        /*0218*/ 	.word	0x00003180
        /*021c*/ 	.word	0x000000ff
        /*0220*/ 	.word	0x00018010
        /*0224*/ 	.short	0x010a
        /*0226*/ 	.byte	0x0e
	.zero		1


	//----- nvinfo : EIATTR_NUM_MBARRIERS
	.align		4
.L_48:
        /*0228*/ 	.byte	0x03, 0x38
        /*022a*/ 	.short	0x0002


	//----- nvinfo : EIATTR_EXIT_INSTR_OFFSETS
	.align		4
        /*022c*/ 	.byte	0x04, 0x1c
        /*022e*/ 	.short	(.L_50 - .L_49)


	//   ....[0]....
.L_49:
        /*0230*/ 	.word	0x000030e0


	//----- nvinfo : EIATTR_REQNTID
	.align		4
.L_50:
        /*0234*/ 	.byte	0x04, 0x10
        /*0236*/ 	.short	(.L_52 - .L_51)
.L_51:
        /*0238*/ 	.word	0x00000080
        /*023c*/ 	.word	0x00000001
        /*0240*/ 	.word	0x00000001


	//----- nvinfo : EIATTR_CRS_STACK_SIZE
	.align		4
.L_52:
        /*0244*/ 	.byte	0x04, 0x1e
        /*0246*/ 	.short	(.L_54 - .L_53)
.L_53:
        /*0248*/ 	.word	0x00000000


	//----- nvinfo : EIATTR_CBANK_PARAM_SIZE
	.align		4
.L_54:
        /*024c*/ 	.byte	0x03, 0x19
        /*024e*/ 	.short	0x0050


	//----- nvinfo : EIATTR_PARAM_CBANK
	.align		4
        /*0250*/ 	.byte	0x04, 0x0a
        /*0252*/ 	.short	(.L_56 - .L_55)
	.align		4
.L_55:
        /*0254*/ 	.word	index@(.nv.constant0.gluon_tcgen05)
        /*0258*/ 	.short	0x0380
        /*025a*/ 	.short	0x0050


	//----- nvinfo : EIATTR_SW_WAR
	.align		4
.L_56:
        /*025c*/ 	.byte	0x04, 0x36
        /*025e*/ 	.short	(.L_58 - .L_57)
.L_57:
        /*0260*/ 	.word	0x00000008
.L_58:


//--------------------- .nv.compat                --------------------------
	.section	.nv.compat,"",@"SHT_CUDA_COMPAT_INFO"
	.align	4
        /*0000*/ 	.byte	0x02, 0x02, 0x02, 0x00, 0x02, 0x05, 0x05, 0x00, 0x02, 0x03, 0x03, 0x00, 0x02, 0x06, 0x01, 0x00


//--------------------- .nv.callgraph             --------------------------
	.section	.nv.callgraph,"",@"SHT_CUDA_CALLGRAPH"
	.align	4
	.sectionentsize	8
	.align		4
        /*0000*/ 	.word	0x00000000
	.align		4
        /*0004*/ 	.word	0xffffffff
	.align		4
        /*0008*/ 	.word	0x00000000
	.align		4
        /*000c*/ 	.word	0xfffffffe
	.align		4
        /*0010*/ 	.word	0x00000000
	.align		4
        /*0014*/ 	.word	0xfffffffd
	.align		4
        /*0018*/ 	.word	0x00000000
	.align		4
        /*001c*/ 	.word	0xfffffffc


//--------------------- .text.gluon_tcgen05       --------------------------
	.section	.text.gluon_tcgen05,"ax",@progbits
	.align	128
        .global         gluon_tcgen05
        .type           gluon_tcgen05,@function
        .size           gluon_tcgen05,(.L_x_73 - gluon_tcgen05)
        .other          gluon_tcgen05,@"STO_CUDA_ENTRY STV_DEFAULT"
gluon_tcgen05:
.text.gluon_tcgen05:
[----:B------:R-:W1:Y:S01]  /*0000*/  LDC R1, c[0x0][0x37c] ;  /* 0x0000df00ff017b82 */ /* 0x000e620000000800 */
[----:B------:R-:W2:Y:S02]  /*0010*/  S2R R0, SR_TID.X ;  /* 0x0000000000007919 */ /* 0x000ea40000002100 */
[----:B--2---:R-:W-:-:S13]  /*0020*/  ISETP.GE.U32.AND P1, PT, R0, 0x20, PT ;  /* 0x000000200000780c */ /* 0x004fda0003f26070 */
[----:B------:R-:W-:Y:S05]  /*0030*/  @P1 BRA `(.L_x_0) ;  /* 0x0000000000b81947 */ /* 0x000fea0003800000 */
[----:B------:R-:W2:Y:S01]  /*0040*/  S2UR UR6, SR_CgaCtaId ;  /* 0x00000000000679c3 */ /* 0x000ea20000008800 */
[----:B------:R-:W-:Y:S01]  /*0050*/  NOP ;  /* 0x0000000000007918 */ /* 0x000fe20000000000 */
[----:B------:R-:W-:Y:S02]  /*0060*/  UMOV UR4, 0x40 ;  /* 0x0000004000047882 */ /* 0x000fe40000000000 */
[----:B--2---:R-:W-:-:S09]  /*0070*/  ULEA UR4, UR6, UR4, 0x18 ;  /* 0x0000000406047291 */ /* 0x004fd2000f8ec0ff */
[----:B------:R-:W2:Y:S01]  /*0080*/  LDS.U8 R2, [UR4] ;  /* 0x00000004ff027984 */ /* 0x000ea20008000000 */
[----:B------:R-:W-:Y:S02]  /*0090*/  UMOV UR4, 0x400 ;  /* 0x0000040000047882 */ /* 0x000fe40000000000 */
[----:B------:R-:W-:Y:S01]  /*00a0*/  ULEA UR4, UR6, UR4, 0x18 ;  /* 0x0000000406047291 */ /* 0x000fe2000f8ec0ff */
[----:B--2---:R-:W-:-:S13]  /*00b0*/  ISETP.NE.AND P0, PT, R2, RZ, PT ;  /* 0x000000ff0200720c */ /* 0x004fda0003f05270 */
[----:B------:R-:W-:Y:S05]  /*00c0*/  @P0 BRA `(.L_x_1) ;  /* 0x00000000007c0947 */ /* 0x000fea0003800000 */
[----:B------:R-:W-:-:S13]  /*00d0*/  ELECT P0, URZ, PT ;  /* 0x0000000000ff782f */ /* 0x000fda0003800000 */
[----:B------:R-:W-:Y:S05]  /*00e0*/  @!P0 BRA `(.L_x_2) ;  /* 0x0000000000848947 */ /* 0x000fea0003800000 */
[----:B------:R-:W-:Y:S01]  /*00f0*/  UMOV UR5, 0x8 ;  /* 0x0000000800057882 */ /* 0x000fe20000000000 */
[----:B------:R-:W-:Y:S02]  /*0100*/  IMAD.MOV.U32 R5, RZ, RZ, 0x1 ;  /* 0x00000001ff057424 */ /* 0x000fe400078e00ff */
[----:B------:R-:W-:Y:S02]  /*0110*/  IMAD.MOV.U32 R3, RZ, RZ, 0xff ;  /* 0x000000ffff037424 */ /* 0x000fe400078e00ff */
[----:B------:R-:W-:Y:S04]  /*0120*/  DEPBAR.LE SB2, 0x36 ;  /* 0x0000ad800000791a */ /* 0x000fe80000000000 */
[----:B------:R-:W2:Y:S02]  /*0130*/  UTCATOMSWS.FIND_AND_SET.ALIGN UP0, UR5, UR5 ;  /* 0x00000005000575e3 */ /* 0x000ea40008000800 */
[----:B--2---:R-:W-:-:S04]  /*0140*/  PLOP3.LUT P0, PT, PT, PT, UP0, 0x80, 0x8 ;  /* 0x000000000008781c */ /* 0x004fc80003f0f008 */
[----:B------:R-:W-:-:S04]  /*0150*/  SEL R2, RZ, 0xffffffff, !P0 ;  /* 0xffffffffff027807 */ /* 0x000fc80004000000 */
[----:B------:R-:W-:Y:S01]  /*0160*/  ISETP.NE.AND P0, PT, R2, RZ, PT ;  /* 0x000000ff0200720c */ /* 0x000fe20003f05270 */
[----:B------:R-:W-:-:S12]  /*0170*/  IMAD.U32 R2, RZ, RZ, UR5 ;  /* 0x00000005ff027e24 */ /* 0x000fd8000f8e00ff */
[----:B------:R-:W-:Y:S05]  /*0180*/  @P0 BRA `(.L_x_3) ;  /* 0x0000000000240947 */ /* 0x000fea0003800000 */
.L_x_4:
[----:B------:R-:W-:Y:S05]  /*0190*/  NANOSLEEP 0x64 ;  /* 0x000000640000795d */ /* 0x000fea0003800000 */
[----:B------:R-:W-:-:S05]  /*01a0*/  UMOV UR5, 0x8 ;  /* 0x0000000800057882 */ /* 0x000fca0000000000 */
[----:B------:R-:W-:Y:S04]  /*01b0*/  DEPBAR.LE SB2, 0x36 ;  /* 0x0000ad800000791a */ /* 0x000fe80000000000 */
[----:B------:R-:W2:Y:S02]  /*01c0*/  UTCATOMSWS.FIND_AND_SET.ALIGN UP0, UR5, UR5 ;  /* 0x00000005000575e3 */ /* 0x000ea40008000800 */
[----:B--2---:R-:W-:-:S04]  /*01d0*/  PLOP3.LUT P0, PT, PT, PT, UP0, 0x80, 0x8 ;  /* 0x000000000008781c */ /* 0x004fc80003f0f008 */
[----:B------:R-:W-:-:S04]  /*01e0*/  SEL R2, RZ, 0xffffffff, !P0 ;  /* 0xffffffffff027807 */ /* 0x000fc80004000000 */
[----:B------:R-:W-:Y:S01]  /*01f0*/  ISETP.NE.AND P0, PT, R2, RZ, PT ;  /* 0x000000ff0200720c */ /* 0x000fe20003f05270 */
[----:B------:R-:W-:-:S12]  /*0200*/  IMAD.U32 R2, RZ, RZ, UR5 ;  /* 0x00000005ff027e24 */ /* 0x000fd8000f8e00ff */
[----:B------:R-:W-:Y:S05]  /*0210*/  @!P0 BRA `(.L_x_4) ;  /* 0xfffffffc00dc8947 */ /* 0x000fea000383ffff */
.L_x_3:
[C---:B------:R-:W-:Y:S01]  /*0220*/  VIADD R4, R2.reuse, 0x10 ;  /* 0x0000001002047836 */ /* 0x040fe20000000000 */
[----:B------:R-:W-:Y:S01]  /*0230*/  UMOV UR5, 0x50 ;  /* 0x0000005000057882 */ /* 0x000fe20000000000 */
[----:B------:R-:W-:Y:S01]  /*0240*/  SHF.L.U32 R3, R3, R2, RZ ;  /* 0x0000000203037219 */ /* 0x000fe200000006ff */
[----:B------:R-:W-:Y:S01]  /*0250*/  ULEA UR5, UR6, UR5, 0x18 ;  /* 0x0000000506057291 */ /* 0x000fe2000f8ec0ff */
[----:B------:R-:W-:Y:S01]  /*0260*/  IMAD.SHL.U32 R2, R2, 0x20, RZ ;  /* 0x0000002002027824 */ /* 0x000fe200078e00ff */
[----:B------:R-:W-:-:S04]  /*0270*/  SHF.L.U32 R4, R5, R4, RZ ;  /* 0x0000000405047219 */ /* 0x000fc800000006ff */
[----:B------:R-:W-:-:S05]  /*0280*/  LOP3.LUT R3, R4, R3, RZ, 0xfc, !PT ;  /* 0x0000000304037212 */ /* 0x000fca00078efcff */
[----:B------:R2:W-:Y:S04]  /*0290*/  ATOMS.OR RZ, [UR5], R3 ;  /* 0x00000003ffff798c */ /* 0x0005e8000b000005 */
[----:B------:R2:W-:Y:S01]  /*02a0*/  STS [UR4], R2 ;  /* 0x00000002ff007988 */ /* 0x0005e20008000804 */
[----:B------:R-:W-:Y:S05]  /*02b0*/  BRA `(.L_x_2) ;  /* 0x0000000000107947 */ /* 0x000fea0003800000 */
.L_x_1:
[----:B------:R-:W-:Y:S01]  /*02c0*/  IMAD.MOV.U32 R3, RZ, RZ, -0x1 ;  /* 0xffffffffff037424 */ /* 0x000fe200078e00ff */
[----:B------:R-:W-:-:S04]  /*02d0*/  MOV R2, 0x300 ;  /* 0x0000030000027802 */ /* 0x000fc80000000f00 */
[----:B------:R2:W-:Y:S03]  /*02e0*/  STS [UR4], R3 ;  /* 0x00000003ff007988 */ /* 0x0005e60008000804 */
[----:B-12---:R-:W-:Y:S05]  /*02f0*/  CALL.REL.NOINC `($__internal_1_$__cuda_sm10x_tcgen05_guardrail_trap_phase_invalid_during_alloc) ;  /* 0x0000002c00b87944 */ /* 0x006fea0003c00000 */
.L_x_2:
[----:B------:R-:W-:Y:S05]  /*0300*/  WARPSYNC.ALL ;  /* 0x0000000000007948 */ /* 0x000fea0003800000 */
[----:B------:R-:W-:Y:S01]  /*0310*/  NOP ;  /* 0x0000000000007918 */ /* 0x000fe20000000000 */
.L_x_0:
[----:B------:R-:W3:Y:S08]  /*0320*/  S2UR UR4, SR_CgaCtaId ;  /* 0x00000000000479c3 */ /* 0x000ef00000008800 */
[----:B------:R-:W-:Y:S01]  /*0330*/  BAR.SYNC.DEFER_BLOCKING 0x0 ;  /* 0x0000000000007b1d */ /* 0x000fe20000010000 */
[----:B------:R-:W-:-:S05]  /*0340*/  LOP3.LUT R10, R0, 0x7f, RZ, 0xc0, !PT ;  /* 0x0000007f000a7812 */ /* 0x000fca00078ec0ff */
[----:B------:R-:W-:Y:S02]  /*0350*/  UMOV UR14, 0x400 ;  /* 0x00000400000e7882 */ /* 0x000fe40000000000 */
[----:B------:R-:W4:Y:S08]  /*0360*/  LDC R4, c[0x0][0x398] ;  /* 0x0000e600ff047b82 */ /* 0x000f300000000800 */
[----:B------:R-:W5:Y:S01]  /*0370*/  LDC R13, c[0x0][0x3a0] ;  /* 0x0000e800ff0d7b82 */ /* 0x000f620000000800 */
[----:B---3--:R-:W-:-:S07]  /*0380*/  ULEA UR14, UR4, UR14, 0x18 ;  /* 0x0000000e040e7291 */ /* 0x008fce000f8ec0ff */
[----:B------:R-:W3:Y:S02]  /*0390*/  S2UR UR18, SR_CTAID.Y ;  /* 0x00000000001279c3 */ /* 0x000ee40000002600 */
[----:B--2---:R-:W2:Y:S06]  /*03a0*/  LDS R3, [UR14] ;  /* 0x0000000eff037984 */ /* 0x004eac0008000800 */
[----:B------:R-:W-:Y:S06]  /*03b0*/  BAR.SYNC.DEFER_BLOCKING 0x0 ;  /* 0x0000000000007b1d */ /* 0x000fec0000010000 */
[----:B------:R-:W-:Y:S05]  /*03c0*/  @P1 BRA `(.L_x_5) ;  /* 0x0000000000181947 */ /* 0x000fea0003800000 */
[----:B------:R-:W-:Y:S01]  /*03d0*/  ELECT P0, URZ, PT ;  /* 0x0000000000ff782f */ /* 0x000fe20003800000 */
[----:B------:R-:W-:Y:S01]  /*03e0*/  IMAD.MOV.U32 R2, RZ, RZ, 0x1 ;  /* 0x00000001ff027424 */ /* 0x000fe200078e00ff */
[----:B------:R-:W-:Y:S01]  /*03f0*/  UMOV UR5, 0x40 ;  /* 0x0000004000057882 */ /* 0x000fe20000000000 */
[----:B------:R-:W-:Y:S01]  /*0400*/  UVIRTCOUNT.DEALLOC.SMPOOL 0x80 ;  /* 0x000000800000784c */ /* 0x000fe20000000000 */
[----:B------:R-:W-:-:S09]  /*0410*/  ULEA UR5, UR4, UR5, 0x18 ;  /* 0x0000000504057291 */ /* 0x000fd2000f8ec0ff */
[----:B------:R5:W-:Y:S03]  /*0420*/  @P0 STS.U8 [UR5], R2 ;  /* 0x00000002ff000988 */ /* 0x000be60008000005 */
.L_x_5:
[----:B------:R-:W5:Y:S01]  /*0430*/  S2UR UR4, SR_CTAID.Z ;  /* 0x00000000000479c3 */ /* 0x000f620000002700 */
[----:B------:R-:W4:Y:S01]  /*0440*/  LDCU UR5, c[0x0][0x370] ;  /* 0x00006e00ff0577ac */ /* 0x000f220008000800 */
[----:B------:R-:W-:Y:S01]  /*0450*/  ISETP.GE.U32.AND P0, PT, R10, 0x20, PT ;  /* 0x000000200a00780c */ /* 0x000fe20003f06070 */
[----:B----4-:R-:W-:Y:S01]  /*0460*/  VIADD R4, R4, 0xffffffff ;  /* 0xffffffff04047836 */ /* 0x010fe20000000000 */
[C---:B------:R-:W-:Y:S01]  /*0470*/  ISETP.NE.U32.AND P2, PT, R10.reuse, RZ, PT ;  /* 0x000000ff0a00720c */ /* 0x040fe20003f45070 */
[----:B------:R-:W5:Y:S01]  /*0480*/  LDCU UR6, c[0x0][0x374] ;  /* 0x00006e80ff0677ac */ /* 0x000f620008000800 */
[----:B------:R-:W-:Y:S01]  /*0490*/  LEA R11, R10, UR14, 0x2 ;  /* 0x0000000e0a0b7c11 */ /* 0x000fe2000f8e10ff */
[----:B-----5:R-:W-:Y:S01]  /*04a0*/  VIADD R12, R13, 0xffffffff ;  /* 0xffffffff0d0c7836 */ /* 0x020fe20000000000 */
[----:B------:R-:W4:Y:S01]  /*04b0*/  S2UR UR15, SR_CTAID.X ;  /* 0x00000000000f79c3 */ /* 0x000f220000002500 */
[----:B------:R-:W5:Y:S01]  /*04c0*/  LDCU.64 UR16, c[0x0][0x3c0] ;  /* 0x00007800ff1077ac */ /* 0x000f620008000a00 */
[----:B--2---:R-:W-:Y:S01]  /*04d0*/  R2UR UR36, R3 ;  /* 0x00000000032472ca */ /* 0x004fe200000e0000 */
[----:B------:R-:W-:Y:S04]  /*04e0*/  BSSY.RECONVERGENT B0, `(.L_x_6) ;  /* 0x0000011000007945 */ /* 0x000fe80003800200 */
[----:B------:R2:W-:Y:S01]  /*04f0*/  @!P0 STS [R11], RZ ;  /* 0x000000ff0b008388 */ /* 0x0005e20000000800 */
[----:B------:R-:W-:-:S03]  /*0500*/  NOP ;  /* 0x0000000000007918 */ /* 0x000fc60000000000 */
[----:B------:R2:W-:Y:S01]  /*0510*/  @!P2 STS [UR14+0x24], R4 ;  /* 0x00002404ff00a988 */ /* 0x0005e2000800080e */
[----:B---3--:R-:W-:-:S03]  /*0520*/  UIMAD UR4, UR4, UR6, UR18 ;  /* 0x00000006040472a4 */ /* 0x008fc6000f8e0212 */
[----:B------:R2:W-:Y:S01]  /*0530*/  @!P2 STS [UR14+0x20], R12 ;  /* 0x0000200cff00a988 */ /* 0x0005e2000800080e */
[----:B----4-:R-:W-:-:S04]  /*0540*/  UIMAD UR4, UR4, UR5, UR15 ;  /* 0x00000005040472a4 */ /* 0x010fc8000f8e020f */
[----:B------:R-:W-:-:S04]  /*0550*/  UIMAD UR4, UR4, 0x180, URZ ;  /* 0x00000180040478a4 */ /* 0x000fc8000f8e02ff */
[----:B-----5:R-:W-:-:S04]  /*0560*/  UIADD3 UR6, UP0, UPT, UR4, UR16, URZ ;  /* 0x0000001004067290 */ /* 0x020fc8000ff1e0ff */
[----:B------:R-:W-:Y:S01]  /*0570*/  ULEA.HI.X.SX32 UR7, UR4, UR17, 0x1, UP0 ;  /* 0x0000001104077291 */ /* 0x000fe200080f0eff */
[----:B--2---:R-:W-:Y:S11]  /*0580*/  @P2 BRA `(.L_x_7) ;  /* 0x0000000000182947 */ /* 0x004ff60003800000 */
[----:B------:R-:W2:Y:S01]  /*0590*/  LDS R2, [UR14+0x8] ;  /* 0x0000080eff027984 */ /* 0x000ea20008000800 */
[----:B------:R-:W3:Y:S01]  /*05a0*/  LDC.64 R6, c[0x0][0x380] ;  /* 0x0000e000ff067b82 */ /* 0x000ee20000000a00 */
[----:B------:R-:W-:Y:S02]  /*05b0*/  IMAD.MOV.U32 R3, RZ, RZ, 0x70 ;  /* 0x00000070ff037424 */ /* 0x000fe400078e00ff */
[----:B---3--:R3:W-:Y:S03]  /*05c0*/  STS.64 [UR14], R6 ;  /* 0x00000006ff007988 */ /* 0x0087e60008000a0e */
[----:B--2---:R-:W-:-:S05]  /*05d0*/  LOP3.LUT R2, R2, 0x10, R3, 0xd8, !PT ;  /* 0x0000001002027812 */ /* 0x004fca00078ed803 */
[----:B------:R3:W-:Y:S02]  /*05e0*/  STS [UR14+0x8], R2 ;  /* 0x00000802ff007988 */ /* 0x0007e4000800080e */
.L_x_7:
[----:B------:R-:W-:Y:S05]  /*05f0*/  BSYNC.RECONVERGENT B0 ;  /* 0x0000000000007941 */ /* 0x000fea0003800200 */
.L_x_6:
[----:B------:R-:W-:Y:S04]  /*0600*/  BSSY.RECONVERGENT B0, `(.L_x_8) ;  /* 0x000000a000007945 */ /* 0x000fe80003800200 */
[----:B------:R-:W-:Y:S05]  /*0610*/  @P2 BRA `(.L_x_9) ;  /* 0x0000000000202947 */ /* 0x000fea0003800000 */
[----:B---3--:R-:W2:Y:S01]  /*0620*/  LDS R2, [UR14+0x34] ;  /* 0x0000340eff027984 */ /* 0x008ea20008000800 */
[----:B------:R-:W-:Y:S02]  /*0630*/  IMAD.MOV.U32 R3, RZ, RZ, 0x3f000000 ;  /* 0x3f000000ff037424 */ /* 0x000fe400078e00ff */
[----:B------:R-:W-:Y:S01]  /*0640*/  @!P2 IMAD.MOV.U32 R5, RZ, RZ, 0x7f ;  /* 0x0000007fff05a424 */ /* 0x000fe200078e00ff */
[----:B------:R-:W3:Y:S02]  /*0650*/  @!P2 LDS R6, [UR14+0x38] ;  /* 0x0000380eff06a984 */ /* 0x000ee40008000800 */
[----:B--2---:R-:W-:Y:S02]  /*0660*/  LOP3.LUT R2, R2, 0xff000000, R3, 0xb8, !PT ;  /* 0xff00000002027812 */ /* 0x004fe400078eb803 */
[----:B---3--:R-:W-:-:S03]  /*0670*/  @!P2 LOP3.LUT R3, R6, 0xff, R5, 0xb8, !PT ;  /* 0x000000ff0603a812 */ /* 0x008fc600078eb805 */
[----:B------:R2:W-:Y:S04]  /*0680*/  STS [UR14+0x34], R2 ;  /* 0x00003402ff007988 */ /* 0x0005e8000800080e */
[----:B------:R2:W-:Y:S02]  /*0690*/  @!P2 STS [UR14+0x38], R3 ;  /* 0x00003803ff00a988 */ /* 0x0005e4000800080e */
.L_x_9:
[----:B------:R-:W-:Y:S05]  /*06a0*/  BSYNC.RECONVERGENT B0 ;  /* 0x0000000000007941 */ /* 0x000fea0003800200 */
.L_x_8:
[----:B------:R-:W-:Y:S04]  /*06b0*/  BSSY.RECONVERGENT B0, `(.L_x_10) ;  /* 0x000000e000007945 */ /* 0x000fe80003800200 */
[----:B------:R-:W-:Y:S05]  /*06c0*/  @P2 BRA `(.L_x_11) ;  /* 0x0000000000302947 */ /* 0x000fea0003800000 */
[----:B--2---:R-:W2:Y:S01]  /*06d0*/  LDS R3, [UR14+0x34] ;  /* 0x0000340eff037984 */ /* 0x004ea20008000800 */
[----:B------:R-:W4:Y:S03]  /*06e0*/  LDC.64 R8, c[0x0][0x3a8] ;  /* 0x0000ea00ff087b82 */ /* 0x000f260000000a00 */
[----:B---3--:R-:W3:Y:S01]  /*06f0*/  LDS R2, [UR14+0x1c] ;  /* 0x00001c0eff027984 */ /* 0x008ee20008000800 */
[C---:B----4-:R-:W-:Y:S01]  /*0700*/  SHF.L.U64.HI R6, R8.reuse, 0x1, R9 ;  /* 0x0000000108067819 */ /* 0x050fe20000010209 */
[----:B------:R-:W-:-:S03]  /*0710*/  IMAD.SHL.U32 R5, R8, 0x2, RZ ;  /* 0x0000000208057824 */ /* 0x000fc600078e00ff */
[--C-:B------:R-:W-:Y:S02]  /*0720*/  SHF.R.U32.HI R7, RZ, 0x4, R6.reuse ;  /* 0x00000004ff077819 */ /* 0x100fe40000011606 */
[----:B------:R-:W-:-:S05]  /*0730*/  SHF.R.U64 R5, R5, 0x4, R6 ;  /* 0x0000000405057819 */ /* 0x000fca0000001206 */
[----:B------:R4:W-:Y:S01]  /*0740*/  STS [UR14+0xc], R5 ;  /* 0x00000c05ff007988 */ /* 0x0009e2000800080e */
[----:B--2---:R-:W-:Y:S02]  /*0750*/  LOP3.LUT R3, R3, 0x7, RZ, 0xb8, !PT ;  /* 0x0000000703037812 */ /* 0x004fe400078eb8ff */
[----:B---3--:R-:W-:-:S03]  /*0760*/  LOP3.LUT R2, R2, 0xf, R7, 0xb8, !PT ;  /* 0x0000000f02027812 */ /* 0x008fc600078eb807 */
[----:B------:R4:W-:Y:S04]  /*0770*/  STS [UR14+0x34], R3 ;  /* 0x00003403ff007988 */ /* 0x0009e8000800080e */
[----:B------:R4:W-:Y:S02]  /*0780*/  STS [UR14+0x1c], R2 ;  /* 0x00001c02ff007988 */ /* 0x0009e4000800080e */
.L_x_11:
[----:B------:R-:W-:Y:S05]  /*0790*/  BSYNC.RECONVERGENT B0 ;  /* 0x0000000000007941 */ /* 0x000fea0003800200 */
.L_x_10:
[----:B------:R-:W-:Y:S04]  /*07a0*/  BSSY.RECONVERGENT B1, `(.L_x_12) ;  /* 0x000001a000017945 */ /* 0x000fe80003800200 */
[----:B------:R-:W-:Y:S04]  /*07b0*/  BSSY.RELIABLE B0, `(.L_x_13) ;  /* 0x0000015000007945 */ /* 0x000fe80003800100 */
[----:B------:R-:W-:Y:S05]  /*07c0*/  @P2 BRA `(.L_x_14) ;  /* 0x0000000000202947 */ /* 0x000fea0003800000 */
[----:B--234-:R-:W2:Y:S02]  /*07d0*/  LDS R2, [UR14+0x34] ;  /* 0x0000340eff027984 */ /* 0x01cea40008000800 */
[----:B--2---:R-:W-:-:S05]  /*07e0*/  LOP3.LUT R2, R2, 0x38, RZ, 0xb8, !PT ;  /* 0x0000003802027812 */ /* 0x004fca00078eb8ff */
[----:B------:R2:W-:Y:S01]  /*07f0*/  STS [UR14+0x34], R2 ;  /* 0x00003402ff007988 */ /* 0x0005e2000800080e */
[----:B------:R-:W-:Y:S05]  /*0800*/  @P2 BRA `(.L_x_15) ;  /* 0x0000000000202947 */ /* 0x000fea0003800000 */
[----:B--2---:R-:W2:Y:S01]  /*0810*/  LDS R2, [UR14+0x8] ;  /* 0x0000080eff027984 */ /* 0x004ea20008000800 */
[----:B------:R-:W-:-:S05]  /*0820*/  IMAD.MOV.U32 R3, RZ, RZ, 0x780 ;  /* 0x00000780ff037424 */ /* 0x000fca00078e00ff */
[----:B--2---:R-:W-:-:S05]  /*0830*/  LOP3.LUT R2, R2, 0x300, R3, 0xd8, !PT ;  /* 0x0000030002027812 */ /* 0x004fca00078ed803 */
[----:B------:R5:W-:Y:S02]  /*0840*/  STS [UR14+0x8], R2 ;  /* 0x00000802ff007988 */ /* 0x000be4000800080e */
.L_x_14:
[----:B------:R-:W-:Y:S05]  /*0850*/  @P2 BRA `(.L_x_16) ;  /* 0x0000000000282947 */ /* 0x000fea0003800000 */
[----:B--2345:R-:W2:Y:S02]  /*0860*/  LDS R2, [UR14+0x8] ;  /* 0x0000080eff027984 */ /* 0x03cea40008000800 */
[----:B--2---:R-:W-:-:S05]  /*0870*/  LOP3.LUT R2, R2, 0x1800, RZ, 0xb8, !PT ;  /* 0x0000180002027812 */ /* 0x004fca00078eb8ff */
[----:B------:R3:W-:Y:S02]  /*0880*/  STS [UR14+0x8], R2 ;  /* 0x00000802ff007988 */ /* 0x0007e4000800080e */
.L_x_15:
[----:B------:R-:W-:Y:S05]  /*0890*/  @P2 BREAK.RELIABLE B0 ;  /* 0x0000000000002942 */ /* 0x000fea0003800100 */
[----:B------:R-:W-:Y:S05]  /*08a0*/  @P2 BRA `(.L_x_17) ;  /* 0x0000000000242947 */ /* 0x000fea0003800000 */
[----:B------:R-:W4:Y:S01]  /*08b0*/  LDS R3, [UR14+0x8] ;  /* 0x0000080eff037984 */ /* 0x000f220008000800 */
[----:B--23--:R-:W-:-:S05]  /*08c0*/  IMAD.MOV.U32 R2, RZ, RZ, 0x6000 ;  /* 0x00006000ff027424 */ /* 0x00cfca00078e00ff */
[----:B----4-:R-:W-:-:S04]  /*08d0*/  LOP3.LUT R2, R3, 0x6000, R2, 0xd8, !PT ;  /* 0x0000600003027812 */ /* 0x010fc800078ed802 */
[----:B------:R-:W-:-:S05]  /*08e0*/  LOP3.LUT R2, R2, 0x400000, RZ, 0xb8, !PT ;  /* 0x0040000002027812 */ /* 0x000fca00078eb8ff */
[----:B------:R2:W-:Y:S02]  /*08f0*/  STS [UR14+0x8], R2 ;  /* 0x00000802ff007988 */ /* 0x0005e4000800080e */
.L_x_16:
[----:B------:R-:W-:Y:S05]  /*0900*/  BSYNC.RELIABLE B0 ;  /* 0x0000000000007941 */ /* 0x000fea0003800100 */
.L_x_13:
[----:B--2345:R-:W2:Y:S02]  /*0910*/  @!P2 LDS R2, [UR14+0x8] ;  /* 0x0000080eff02a984 */ /* 0x03cea40008000800 */
[----:B--2---:R-:W-:-:S05]  /*0920*/  @!P2 LOP3.LUT R2, R2, 0x8000, RZ, 0xb8, !PT ;  /* 0x000080000202a812 */ /* 0x004fca00078eb8ff */
[----:B------:R4:W-:Y:S02]  /*0930*/  @!P2 STS [UR14+0x8], R2 ;  /* 0x00000802ff00a988 */ /* 0x0009e4000800080e */
.L_x_17:
[----:B------:R-:W-:Y:S05]  /*0940*/  BSYNC.RECONVERGENT B1 ;  /* 0x0000000000017941 */ /* 0x000fea0003800200 */
.L_x_12:
[----:B------:R-:W-:Y:S05]  /*0950*/  WARPSYNC.ALL ;  /* 0x0000000000007948 */ /* 0x000fea0003800000 */
[----:B------:R-:W-:Y:S01]  /*0960*/  NOP ;  /* 0x0000000000007918 */ /* 0x000fe20000000000 */
[----:B------:R-:W5:Y:S02]  /*0970*/  LDC R5, c[0x0][0x39c] ;  /* 0x0000e700ff057b82 */ /* 0x000f640000000800 */
[----:B-----5:R-:W-:Y:S01]  /*0980*/  VIADD R5, R5, 0xffffffff ;  /* 0xffffffff05057836 */ /* 0x020fe20000000000 */
[----:B------:R-:W-:Y:S06]  /*0990*/  @P0 BRA `(.L_x_18) ;  /* 0x0000000000300947 */ /* 0x000fec0003800000 */
[----:B--234-:R-:W2:Y:S01]  /*09a0*/  S2R R2, SR_LANEID ;  /* 0x0000000000027919 */ /* 0x01cea20000000000 */
[----:B------:R-:W-:Y:S05]  /*09b0*/  WARPSYNC.ALL ;  /* 0x0000000000007948 */ /* 0x000fea0003800000 */
[----:B------:R-:W-:Y:S01]  /*09c0*/  NOP ;  /* 0x0000000000007918 */ /* 0x000fe20000000000 */
[----:B--2---:R-:W-:-:S05]  /*09d0*/  IMAD.SHL.U32 R6, R2, 0x4, RZ ;  /* 0x0000000402067824 */ /* 0x004fca00078e00ff */
[----:B------:R-:W2:Y:S01]  /*09e0*/  LDS R7, [R6+UR14] ;  /* 0x0000000e06077984 */ /* 0x000ea20008000800 */
[----:B------:R-:W-:-:S05]  /*09f0*/  IADD3 R2, P3, PT, R6, UR6, RZ ;  /* 0x0000000606027c10 */ /* 0x000fca000ff7e0ff */
[----:B------:R-:W-:-:S05]  /*0a00*/  IMAD.X R3, RZ, RZ, UR7, P3 ;  /* 0x00000007ff037e24 */ /* 0x000fca00098e06ff */
[----:B--2---:R5:W2:Y:S01]  /*0a10*/  ATOMG.E.EXCH.STRONG.GPU PT, RZ, [R2], R7 ;  /* 0x0000000702ff73a8 */ /* 0x004aa200041ee100 */
[----:B------:R-:W-:-:S04]  /*0a20*/  DEPBAR {5,4,3,2,1,0} ;  /* 0x0000003f0000791a */ /* 0x000fc80000000000 */
[----:B------:R-:W3:Y:S02]  /*0a30*/  CCTL.E.C.LDCU.IV.DEEP [UR6] ;  /* 0x0000000006007540 */ /* 0x000ee40009c08000 */
[----:B---3--:R5:W-:Y:S01]  /*0a40*/  UTMACCTL.IV [UR6] ;  /* 0x00000000060079b9 */ /* 0x008be20008000000 */
[----:B------:R-:W-:Y:S01]  /*0a50*/  NOP ;  /* 0x0000000000007918 */ /* 0x000fe20000000000 */
.L_x_18:
[----:B------:R-:W-:Y:S05]  /*0a60*/  @P0 BRA `(.L_x_19) ;  /* 0x00000000000c0947 */ /* 0x000fea0003800000 */
[----:B------:R0:W-:Y:S01]  /*0a70*/  UTMACMDFLUSH ;  /* 0x00000000000079b7 */ /* 0x0001e20000000000 */
[----:B------:R-:W-:Y:S05]  /*0a80*/  @P0 BRA `(.L_x_19) ;  /* 0x0000000000040947 */ /* 0x000fea0003800000 */
[----:B------:R-:W-:-:S04]  /*0a90*/  DEPBAR.LE SB0, 0x0 ;  /* 0x000080000000791a */ /* 0x000fc80000000000 */
.L_x_19:
[----:B------:R-:W-:Y:S05]  /*0aa0*/  WARPSYNC.ALL ;  /* 0x0000000000007948 */ /* 0x000fea0003800000 */
[----:B------:R-:W-:Y:S01]  /*0ab0*/  NOP ;  /* 0x0000000000007918 */ /* 0x000fe20000000000 */
[----:B--2---:R-:W-:Y:S06]  /*0ac0*/  BAR.SYNC.DEFER_BLOCKING 0x0 ;  /* 0x0000000000007b1d */ /* 0x004fec0000010000 */
[----:B------:R-:W-:Y:S02]  /*0ad0*/  BSSY.RECONVERGENT B1, `(.L_x_20) ;  /* 0x000000b000017945 */ /* 0x000fe40003800200 */
[----:B------:R-:W-:Y:S06]  /*0ae0*/  BAR.SYNC.DEFER_BLOCKING 0x0 ;  /* 0x0000000000007b1d */ /* 0x000fec0000010000 */
[----:B------:R2:W-:Y:S01]  /*0af0*/  @!P0 STS [R11], RZ ;  /* 0x000000ff0b008388 */ /* 0x0005e20000000800 */
[----:B------:R-:W-:Y:S01]  /*0b00*/  NOP ;  /* 0x0000000000007918 */ /* 0x000fe20000000000 */
[----:B------:R-:W-:Y:S05]  /*0b10*/  @P2 BRA `(.L_x_21) ;  /* 0x0000000000182947 */ /* 0x000fea0003800000 */
[----:B---345:R-:W3:Y:S01]  /*0b20*/  LDS R2, [UR14+0x8] ;  /* 0x0000080eff027984 */ /* 0x038ee20008000800 */
[----:B------:R-:W4:Y:S01]  /*0b30*/  LDC.64 R6, c[0x0][0x388] ;  /* 0x0000e200ff067b82 */ /* 0x000f220000000a00 */
[----:B------:R-:W-:Y:S02]  /*0b40*/  IMAD.MOV.U32 R3, RZ, RZ, 0x70 ;  /* 0x00000070ff037424 */ /* 0x000fe400078e00ff */
[----:B----4-:R4:W-:Y:S03]  /*0b50*/  STS.64 [UR14], R6 ;  /* 0x00000006ff007988 */ /* 0x0109e60008000a0e */
[----:B---3--:R-:W-:-:S05]  /*0b60*/  LOP3.LUT R2, R2, 0x10, R3, 0xd8, !PT ;  /* 0x0000001002027812 */ /* 0x008fca00078ed803 */
[----:B------:R4:W-:Y:S02]  /*0b70*/  STS [UR14+0x8], R2 ;  /* 0x00000802ff007988 */ /* 0x0009e4000800080e */
.L_x_21:
[----:B-----5:R-:W-:Y:S05]  /*0b80*/  BSYNC.RECONVERGENT B1 ;  /* 0x0000000000017941 */ /* 0x020fea0003800200 */
.L_x_20:
[----:B------:R-:W-:Y:S04]  /*0b90*/  BSSY.RECONVERGENT B1, `(.L_x_22) ;  /* 0x000000a000017945 */ /* 0x000fe80003800200 */
[----:B------:R-:W-:Y:S05]  /*0ba0*/  @P2 BRA `(.L_x_23) ;  /* 0x0000000000202947 */ /* 0x000fea0003800000 */
[----:B---34-:R-:W3:Y:S01]  /*0bb0*/  LDS R2, [UR14+0x34] ;  /* 0x0000340eff027984 */ /* 0x018ee20008000800 */
[----:B------:R-:W-:Y:S02]  /*0bc0*/  IMAD.MOV.U32 R7, RZ, RZ, 0x3f000000 ;  /* 0x3f000000ff077424 */ /* 0x000fe400078e00ff */
[----:B------:R-:W-:Y:S01]  /*0bd0*/  @!P2 IMAD.MOV.U32 R6, RZ, RZ, 0x7f ;  /* 0x0000007fff06a424 */ /* 0x000fe200078e00ff */
[----:B------:R-:W4:Y:S02]  /*0be0*/  @!P2 LDS R3, [UR14+0x38] ;  /* 0x0000380eff03a984 */ /* 0x000f240008000800 */
[----:B---3--:R-:W-:Y:S02]  /*0bf0*/  LOP3.LUT R2, R2, 0xff000000, R7, 0xb8, !PT ;  /* 0xff00000002027812 */ /* 0x008fe400078eb807 */
[----:B----4-:R-:W-:-:S03]  /*0c00*/  @!P2 LOP3.LUT R3, R3, 0xff, R6, 0xb8, !PT ;  /* 0x000000ff0303a812 */ /* 0x010fc600078eb806 */
[----:B------:R5:W-:Y:S04]  /*0c10*/  STS [UR14+0x34], R2 ;  /* 0x00003402ff007988 */ /* 0x000be8000800080e */
[----:B------:R5:W-:Y:S02]  /*0c20*/  @!P2 STS [UR14+0x38], R3 ;  /* 0x00003803ff00a988 */ /* 0x000be4000800080e */
.L_x_23:
[----:B------:R-:W-:Y:S05]  /*0c30*/  BSYNC.RECONVERGENT B1 ;  /* 0x0000000000017941 */ /* 0x000fea0003800200 */
.L_x_22:
[----:B------:R-:W-:Y:S04]  /*0c40*/  BSSY.RECONVERGENT B1, `(.L_x_24) ;  /* 0x0000004000017945 */ /* 0x000fe80003800200 */
[----:B------:R-:W-:Y:S05]  /*0c50*/  @P2 BRA `(.L_x_25) ;  /* 0x0000000000082947 */ /* 0x000fea0003800000 */
[----:B------:R2:W-:Y:S04]  /*0c60*/  STS [UR14+0x24], R12 ;  /* 0x0000240cff007988 */ /* 0x0005e8000800080e */
[----:B------:R2:W-:Y:S02]  /*0c70*/  STS [UR14+0x20], R5 ;  /* 0x00002005ff007988 */ /* 0x0005e4000800080e */
.L_x_25:
[----:B------:R-:W-:Y:S05]  /*0c80*/  BSYNC.RECONVERGENT B1 ;  /* 0x0000000000017941 */ /* 0x000fea0003800200 */
.L_x_24:
[----:B------:R-:W-:Y:S04]  /*0c90*/  BSSY.RECONVERGENT B1, `(.L_x_26) ;  /* 0x000000e000017945 */ /* 0x000fe80003800200 */
[----:B------:R-:W-:Y:S05]  /*0ca0*/  @P2 BRA `(.L_x_27) ;  /* 0x0000000000302947 */ /* 0x000fea0003800000 */
[----:B-----5:R-:W5:Y:S01]  /*0cb0*/  LDS R3, [UR14+0x34] ;  /* 0x0000340eff037984 */ /* 0x020f620008000800 */
[----:B----4-:R-:W4:Y:S03]  /*0cc0*/  LDC.64 R6, c[0x0][0x3b0] ;  /* 0x0000ec00ff067b82 */ /* 0x010f260000000a00 */
[----:B---3--:R-:W3:Y:S01]  /*0cd0*/  LDS R2, [UR14+0x1c] ;  /* 0x00001c0eff027984 */ /* 0x008ee20008000800 */
[C---:B----4-:R-:W-:Y:S01]  /*0ce0*/  SHF.L.U64.HI R7, R6.reuse, 0x1, R7 ;  /* 0x0000000106077819 */ /* 0x050fe20000010207 */
[----:B------:R-:W-:-:S03]  /*0cf0*/  IMAD.SHL.U32 R6, R6, 0x2, RZ ;  /* 0x0000000206067824 */ /* 0x000fc600078e00ff */
[--C-:B------:R-:W-:Y:S02]  /*0d00*/  SHF.R.U32.HI R9, RZ, 0x4, R7.reuse ;  /* 0x00000004ff097819 */ /* 0x100fe40000011607 */
[----:B------:R-:W-:-:S05]  /*0d10*/  SHF.R.U64 R6, R6, 0x4, R7 ;  /* 0x0000000406067819 */ /* 0x000fca0000001207 */
[----:B------:R4:W-:Y:S01]  /*0d20*/  STS [UR14+0xc], R6 ;  /* 0x00000c06ff007988 */ /* 0x0009e2000800080e */
[----:B-----5:R-:W-:Y:S02]  /*0d30*/  LOP3.LUT R3, R3, 0x7, RZ, 0xb8, !PT ;  /* 0x0000000703037812 */ /* 0x020fe400078eb8ff */
[----:B---3--:R-:W-:-:S03]  /*0d40*/  LOP3.LUT R2, R2, 0xf, R9, 0xb8, !PT ;  /* 0x0000000f02027812 */ /* 0x008fc600078eb809 */
[----:B------:R4:W-:Y:S04]  /*0d50*/  STS [UR14+0x34], R3 ;  /* 0x00003403ff007988 */ /* 0x0009e8000800080e */
[----:B------:R4:W-:Y:S02]  /*0d60*/  STS [UR14+0x1c], R2 ;  /* 0x00001c02ff007988 */ /* 0x0009e4000800080e */
.L_x_27:
[----:B------:R-:W-:Y:S05]  /*0d70*/  BSYNC.RECONVERGENT B1 ;  /* 0x0000000000017941 */ /* 0x000fea0003800200 */
.L_x_26:
[----:B------:R-:W-:Y:S04]  /*0d80*/  BSSY.RECONVERGENT B2, `(.L_x_28) ;  /* 0x000001a000027945 */ /* 0x000fe80003800200 */
[----:B------:R-:W-:Y:S04]  /*0d90*/  BSSY.RELIABLE B1, `(.L_x_29) ;  /* 0x0000015000017945 */ /* 0x000fe80003800100 */
[----:B------:R-:W-:Y:S05]  /*0da0*/  @P2 BRA `(.L_x_30) ;  /* 0x0000000000202947 */ /* 0x000fea0003800000 */
[----:B---345:R-:W3:Y:S02]  /*0db0*/  LDS R2, [UR14+0x34] ;  /* 0x0000340eff027984 */ /* 0x038ee40008000800 */
[----:B---3--:R-:W-:-:S05]  /*0dc0*/  LOP3.LUT R2, R2, 0x38, RZ, 0xb8, !PT ;  /* 0x0000003802027812 */ /* 0x008fca00078eb8ff */
[----:B------:R3:W-:Y:S01]  /*0dd0*/  STS [UR14+0x34], R2 ;  /* 0x00003402ff007988 */ /* 0x0007e2000800080e */
[----:B------:R-:W-:Y:S05]  /*0de0*/  @P2 BRA `(.L_x_31) ;  /* 0x0000000000202947 */ /* 0x000fea0003800000 */
[----:B---3--:R-:W3:Y:S01]  /*0df0*/  LDS R2, [UR14+0x8] ;  /* 0x0000080eff027984 */ /* 0x008ee20008000800 */
[----:B------:R-:W-:-:S05]  /*0e00*/  IMAD.MOV.U32 R3, RZ, RZ, 0x780 ;  /* 0x00000780ff037424 */ /* 0x000fca00078e00ff */
[----:B---3--:R-:W-:-:S05]  /*0e10*/  LOP3.LUT R2, R2, 0x300, R3, 0xd8, !PT ;  /* 0x0000030002027812 */ /* 0x008fca00078ed803 */
[----:B------:R3:W-:Y:S02]  /*0e20*/  STS [UR14+0x8], R2 ;  /* 0x00000802ff007988 */ /* 0x0007e4000800080e */
.L_x_30:
[----:B------:R-:W-:Y:S05]  /*0e30*/  @P2 BRA `(.L_x_32) ;  /* 0x0000000000282947 */ /* 0x000fea0003800000 */
[----:B---345:R-:W3:Y:S02]  /*0e40*/  LDS R2, [UR14+0x8] ;  /* 0x0000080eff027984 */ /* 0x038ee40008000800 */
[----:B---3--:R-:W-:-:S05]  /*0e50*/  LOP3.LUT R2, R2, 0x1800, RZ, 0xb8, !PT ;  /* 0x0000180002027812 */ /* 0x008fca00078eb8ff */
[----:B------:R4:W-:Y:S02]  /*0e60*/  STS [UR14+0x8], R2 ;  /* 0x00000802ff007988 */ /* 0x0009e4000800080e */
.L_x_31:
[----:B------:R-:W-:Y:S05]  /*0e70*/  @P2 BREAK.RELIABLE B1 ;  /* 0x0000000000012942 */ /* 0x000fea0003800100 */
[----:B------:R-:W-:Y:S05]  /*0e80*/  @P2 BRA `(.L_x_33) ;  /* 0x0000000000242947 */ /* 0x000fea0003800000 */
[----:B---34-:R-:W3:Y:S01]  /*0e90*/  LDS R2, [UR14+0x8] ;  /* 0x0000080eff027984 */ /* 0x018ee20008000800 */
[----:B------:R-:W-:-:S05]  /*0ea0*/  IMAD.MOV.U32 R3, RZ, RZ, 0x6000 ;  /* 0x00006000ff037424 */ /* 0x000fca00078e00ff */
[----:B---3--:R-:W-:-:S04]  /*0eb0*/  LOP3.LUT R2, R2, 0x6000, R3, 0xd8, !PT ;  /* 0x0000600002027812 */ /* 0x008fc800078ed803 */
[----:B------:R-:W-:-:S05]  /*0ec0*/  LOP3.LUT R2, R2, 0x400000, RZ, 0xb8, !PT ;  /* 0x0040000002027812 */ /* 0x000fca00078eb8ff */
[----:B------:R3:W-:Y:S02]  /*0ed0*/  STS [UR14+0x8], R2 ;  /* 0x00000802ff007988 */ /* 0x0007e4000800080e */
.L_x_32:
[----:B------:R-:W-:Y:S05]  /*0ee0*/  BSYNC.RELIABLE B1 ;  /* 0x0000000000017941 */ /* 0x000fea0003800100 */
.L_x_29:
[----:B---345:R-:W3:Y:S02]  /*0ef0*/  @!P2 LDS R2, [UR14+0x8] ;  /* 0x0000080eff02a984 */ /* 0x038ee40008000800 */
[----:B---3--:R-:W-:-:S05]  /*0f00*/  @!P2 LOP3.LUT R2, R2, 0x8000, RZ, 0xb8, !PT ;  /* 0x000080000202a812 */ /* 0x008fca00078eb8ff */
[----:B------:R5:W-:Y:S02]  /*0f10*/  @!P2 STS [UR14+0x8], R2 ;  /* 0x00000802ff00a988 */ /* 0x000be4000800080e */
.L_x_33:
[----:B------:R-:W-:Y:S05]  /*0f20*/  BSYNC.RECONVERGENT B2 ;  /* 0x0000000000027941 */ /* 0x000fea0003800200 */
.L_x_28:
[----:B------:R-:W-:Y:S05]  /*0f30*/  WARPSYNC.ALL ;  /* 0x0000000000007948 */ /* 0x000fea0003800000 */
[----:B------:R-:W-:Y:S01]  /*0f40*/  NOP ;  /* 0x0000000000007918 */ /* 0x000fe20000000000 */
[----:B------:R-:W-:-:S04]  /*0f50*/  UIADD3 UR5, UPT, UPT, UR4, 0x80, URZ ;  /* 0x0000008004057890 */ /* 0x000fc8000fffe0ff */
[----:B------:R-:W-:-:S04]  /*0f60*/  UIADD3 UR12, UP0, UPT, UR5, UR16, URZ ;  /* 0x00000010050c7290 */ /* 0x000fc8000ff1e0ff */
[----:B------:R-:W-:Y:S01]  /*0f70*/  ULEA.HI.X.SX32 UR13, UR5, UR17, 0x1, UP0 ;  /* 0x00000011050d7291 */ /* 0x000fe200080f0eff */
[----:B------:R-:W-:Y:S11]  /*0f80*/  @P0 BRA `(.L_x_34) ;  /* 0x0000000000300947 */ /* 0x000ff60003800000 */
[----:B---345:R-:W3:Y:S01]  /*0f90*/  S2R R2, SR_LANEID ;  /* 0x0000000000027919 */ /* 0x038ee20000000000 */
[----:B------:R-:W-:Y:S05]  /*0fa0*/  WARPSYNC.ALL ;  /* 0x0000000000007948 */ /* 0x000fea0003800000 */
[----:B------:R-:W-:Y:S01]  /*0fb0*/  NOP ;  /* 0x0000000000007918 */ /* 0x000fe20000000000 */
[----:B---3--:R-:W-:-:S05]  /*0fc0*/  IMAD.SHL.U32 R6, R2, 0x4, RZ ;  /* 0x0000000402067824 */ /* 0x008fca00078e00ff */
[----:B------:R-:W3:Y:S01]  /*0fd0*/  LDS R7, [R6+UR14] ;  /* 0x0000000e06077984 */ /* 0x000ee20008000800 */
[----:B------:R-:W-:-:S05]  /*0fe0*/  IADD3 R2, P3, PT, R6, UR12, RZ ;  /* 0x0000000c06027c10 */ /* 0x000fca000ff7e0ff */
[----:B------:R-:W-:-:S05]  /*0ff0*/  IMAD.X R3, RZ, RZ, UR13, P3 ;  /* 0x0000000dff037e24 */ /* 0x000fca00098e06ff */
[----:B---3--:R3:W4:Y:S01]  /*1000*/  ATOMG.E.EXCH.STRONG.GPU PT, RZ, [R2], R7 ;  /* 0x0000000702ff73a8 */ /* 0x00872200041ee100 */
[----:B------:R-:W-:-:S04]  /*1010*/  DEPBAR {5,4,3,2,1,0} ;  /* 0x0000003f0000791a */ /* 0x000fc80000000000 */
[----:B------:R-:W5:Y:S02]  /*1020*/  CCTL.E.C.LDCU.IV.DEEP [UR12] ;  /* 0x000000000c007540 */ /* 0x000f640009c08000 */
[----:B-----5:R3:W-:Y:S01]  /*1030*/  UTMACCTL.IV [UR12] ;  /* 0x000000000c0079b9 */ /* 0x0207e20008000000 */
[----:B------:R-:W-:Y:S01]  /*1040*/  NOP ;  /* 0x0000000000007918 */ /* 0x000fe20000000000 */
.L_x_34:
[----:B------:R-:W-:Y:S05]  /*1050*/  @P0 BRA `(.L_x_35) ;  /* 0x00000000000c0947 */ /* 0x000fea0003800000 */
[----:B------:R0:W-:Y:S01]  /*1060*/  UTMACMDFLUSH ;  /* 0x00000000000079b7 */ /* 0x0001e20000000000 */
[----:B------:R-:W-:Y:S05]  /*1070*/  @P0 BRA `(.L_x_35) ;  /* 0x0000000000040947 */ /* 0x000fea0003800000 */
[----:B------:R-:W-:-:S04]  /*1080*/  DEPBAR.LE SB0, 0x0 ;  /* 0x000080000000791a */ /* 0x000fc80000000000 */
.L_x_35:
[----:B------:R-:W-:Y:S05]  /*1090*/  WARPSYNC.ALL ;  /* 0x0000000000007948 */ /* 0x000fea0003800000 */
[----:B------:R-:W-:Y:S01]  /*10a0*/  NOP ;  /* 0x0000000000007918 */ /* 0x000fe20000000000 */
[----:B----4-:R-:W-:Y:S06]  /*10b0*/  BAR.SYNC.DEFER_BLOCKING 0x0 ;  /* 0x0000000000007b1d */ /* 0x010fec0000010000 */
[----:B------:R-:W-:Y:S02]  /*10c0*/  BSSY.RECONVERGENT B2, `(.L_x_36) ;  /* 0x000000b000027945 */ /* 0x000fe40003800200 */
[----:B------:R-:W-:Y:S06]  /*10d0*/  BAR.SYNC.DEFER_BLOCKING 0x0 ;  /* 0x0000000000007b1d */ /* 0x000fec0000010000 */
[----:B------:R4:W-:Y:S01]  /*10e0*/  @!P0 STS [R11], RZ ;  /* 0x000000ff0b008388 */ /* 0x0009e20000000800 */
[----:B------:R-:W-:Y:S01]  /*10f0*/  NOP ;  /* 0x0000000000007918 */ /* 0x000fe20000000000 */
[----:B------:R-:W-:Y:S05]  /*1100*/  @P2 BRA `(.L_x_37) ;  /* 0x0000000000182947 */ /* 0x000fea0003800000 */
[----:B---3-5:R-:W3:Y:S01]  /*1110*/  LDS R2, [UR14+0x8] ;  /* 0x0000080eff027984 */ /* 0x028ee20008000800 */
[----:B------:R-:W5:Y:S01]  /*1120*/  LDC.64 R6, c[0x0][0x390] ;  /* 0x0000e400ff067b82 */ /* 0x000f620000000a00 */
[----:B------:R-:W-:Y:S02]  /*1130*/  IMAD.MOV.U32 R3, RZ, RZ, 0x70 ;  /* 0x00000070ff037424 */ /* 0x000fe400078e00ff */
[----:B-----5:R5:W-:Y:S03]  /*1140*/  STS.64 [UR14], R6 ;  /* 0x00000006ff007988 */ /* 0x020be60008000a0e */
[----:B---3--:R-:W-:-:S05]  /*1150*/  LOP3.LUT R2, R2, 0x10, R3, 0xd8, !PT ;  /* 0x0000001002027812 */ /* 0x008fca00078ed803 */
[----:B------:R5:W-:Y:S02]  /*1160*/  STS [UR14+0x8], R2 ;  /* 0x00000802ff007988 */ /* 0x000be4000800080e */
.L_x_37:
[----:B---3--:R-:W-:Y:S05]  /*1170*/  BSYNC.RECONVERGENT B2 ;  /* 0x0000000000027941 */ /* 0x008fea0003800200 */
.L_x_36:
[----:B------:R-:W-:Y:S04]  /*1180*/  BSSY.RECONVERGENT B3, `(.L_x_38) ;  /* 0x0000011000037945 */ /* 0x000fe80003800200 */
[----:B------:R-:W-:Y:S04]  /*1190*/  BSSY.RELIABLE B2, `(.L_x_39) ;  /* 0x000000e000027945 */ /* 0x000fe80003800100 */
[----:B------:R-:W-:Y:S05]  /*11a0*/  @P2 BRA `(.L_x_40) ;  /* 0x0000000000242947 */ /* 0x000fea0003800000 */
[----:B-----5:R-:W3:Y:S01]  /*11b0*/  LDS R2, [UR14+0x34] ;  /* 0x0000340eff027984 */ /* 0x020ee20008000800 */
[----:B------:R-:W-:-:S05]  /*11c0*/  IMAD.MOV.U32 R3, RZ, RZ, 0x3f000000 ;  /* 0x3f000000ff037424 */ /* 0x000fca00078e00ff */
[----:B---3--:R-:W-:-:S05]  /*11d0*/  LOP3.LUT R2, R2, 0xff000000, R3, 0xb8, !PT ;  /* 0xff00000002027812 */ /* 0x008fca00078eb803 */
[----:B------:R3:W-:Y:S01]  /*11e0*/  STS [UR14+0x34], R2 ;  /* 0x00003402ff007988 */ /* 0x0007e2000800080e */
[----:B------:R-:W-:Y:S05]  /*11f0*/  @P2 BRA `(.L_x_41) ;  /* 0x00000000001c2947 */ /* 0x000fea0003800000 */
[----:B---3--:R-:W3:Y:S01]  /*1200*/  LDS R2, [UR14+0x38] ;  /* 0x0000380eff027984 */ /* 0x008ee20008000800 */
[----:B------:R-:W-:-:S05]  /*1210*/  IMAD.MOV.U32 R3, RZ, RZ, 0x7f ;  /* 0x0000007fff037424 */ /* 0x000fca00078e00ff */
[----:B---3--:R-:W-:-:S05]  /*1220*/  LOP3.LUT R2, R2, 0xff, R3, 0xb8, !PT ;  /* 0x000000ff02027812 */ /* 0x008fca00078eb803 */
[----:B------:R3:W-:Y:S02]  /*1230*/  STS [UR14+0x38], R2 ;  /* 0x00003802ff007988 */ /* 0x0007e4000800080e */
.L_x_40:
[----:B------:R-:W-:Y:S05]  /*1240*/  @P2 BREAK.RELIABLE B2 ;  /* 0x0000000000022942 */ /* 0x000fea0003800100 */
[----:B------:R-:W-:Y:S05]  /*1250*/  @P2 BRA `(.L_x_42) ;  /* 0x00000000000c2947 */ /* 0x000fea0003800000 */
[----:B------:R2:W-:Y:S02]  /*1260*/  STS [UR14+0x20], R5 ;  /* 0x00002005ff007988 */ /* 0x0005e4000800080e */
.L_x_41:
[----:B------:R-:W-:Y:S05]  /*1270*/  BSYNC.RELIABLE B2 ;  /* 0x0000000000027941 */ /* 0x000fea0003800100 */
.L_x_39:
[----:B------:R2:W-:Y:S02]  /*1280*/  @!P2 STS [UR14+0x24], R4 ;  /* 0x00002404ff00a988 */ /* 0x0005e4000800080e */
.L_x_42:
[----:B------:R-:W-:Y:S05]  /*1290*/  BSYNC.RECONVERGENT B3 ;  /* 0x0000000000037941 */ /* 0x000fea0003800200 */
.L_x_38:
[----:B------:R-:W-:Y:S05]  /*12a0*/  WARPSYNC.ALL ;  /* 0x0000000000007948 */ /* 0x000fea0003800000 */
[----:B------:R-:W-:Y:S01]  /*12b0*/  NOP ;  /* 0x0000000000007918 */ /* 0x000fe20000000000 */
[----:B------:R-:W-:Y:S04]  /*12c0*/  BSSY.RECONVERGENT B3, `(.L_x_43) ;  /* 0x000000e000037945 */ /* 0x000fe80003800200 */
[----:B------:R-:W-:Y:S05]  /*12d0*/  @P2 BRA `(.L_x_44) ;  /* 0x0000000000302947 */ /* 0x000fea0003800000 */
[----:B------:R-:W2:Y:S02]  /*12e0*/  LDS R3, [UR14+0x34] ;  /* 0x0000340eff037984 */ /* 0x000ea40008000800 */
[----:B--2---:R-:W2:Y:S02]  /*12f0*/  LDC.64 R4, c[0x0][0x3b8] ;  /* 0x0000ee00ff047b82 */ /* 0x004ea40000000a00 */
[----:B---3-5:R-:W3:Y:S01]  /*1300*/  LDS R2, [UR14+0x1c] ;  /* 0x00001c0eff027984 */ /* 0x028ee20008000800 */
[C---:B--2---:R-:W-:Y:S01]  /*1310*/  SHF.L.U64.HI R5, R4.reuse, 0x1, R5 ;  /* 0x0000000104057819 */ /* 0x044fe20000010205 */
[----:B------:R-:W-:-:S03]  /*1320*/  IMAD.SHL.U32 R4, R4, 0x2, RZ ;  /* 0x0000000204047824 */ /* 0x000fc600078e00ff */
[--C-:B------:R-:W-:Y:S02]  /*1330*/  SHF.R.U32.HI R7, RZ, 0x4, R5.reuse ;  /* 0x00000004ff077819 */ /* 0x100fe40000011605 */
[----:B------:R-:W-:-:S05]  /*1340*/  SHF.R.U64 R4, R4, 0x4, R5 ;  /* 0x0000000404047819 */ /* 0x000fca0000001205 */
[----:B------:R2:W-:Y:S01]  /*1350*/  STS [UR14+0xc], R4 ;  /* 0x00000c04ff007988 */ /* 0x0005e2000800080e */
[----:B------:R-:W-:Y:S02]  /*1360*/  LOP3.LUT R3, R3, 0x7, RZ, 0xb8, !PT ;  /* 0x0000000703037812 */ /* 0x000fe400078eb8ff */
[----:B---3--:R-:W-:-:S03]  /*1370*/  LOP3.LUT R2, R2, 0xf, R7, 0xb8, !PT ;  /* 0x0000000f02027812 */ /* 0x008fc600078eb807 */
[----:B------:R2:W-:Y:S04]  /*1380*/  STS [UR14+0x34], R3 ;  /* 0x00003403ff007988 */ /* 0x0005e8000800080e */
[----:B------:R2:W-:Y:S02]  /*1390*/  STS [UR14+0x1c], R2 ;  /* 0x00001c02ff007988 */ /* 0x0005e4000800080e */
.L_x_44:
[----:B------:R-:W-:Y:S05]  /*13a0*/  BSYNC.RECONVERGENT B3 ;  /* 0x0000000000037941 */ /* 0x000fea0003800200 */
.L_x_43:
[----:B------:R-:W-:Y:S04]  /*13b0*/  BSSY.RECONVERGENT B4, `(.L_x_45) ;  /* 0x000001a000047945 */ /* 0x000fe80003800200 */
[----:B------:R-:W-:Y:S04]  /*13c0*/  BSSY.RELIABLE B3, `(.L_x_46) ;  /* 0x0000015000037945 */ /* 0x000fe80003800100 */
[----:B------:R-:W-:Y:S05]  /*13d0*/  @P2 BRA `(.L_x_47) ;  /* 0x0000000000202947 */ /* 0x000fea0003800000 */
[----:B--23-5:R-:W2:Y:S02]  /*13e0*/  LDS R2, [UR14+0x34] ;  /* 0x0000340eff027984 */ /* 0x02cea40008000800 */
[----:B--2---:R-:W-:-:S05]  /*13f0*/  LOP3.LUT R2, R2, 0x38, RZ, 0xb8, !PT ;  /* 0x0000003802027812 */ /* 0x004fca00078eb8ff */
[----:B------:R2:W-:Y:S01]  /*1400*/  STS [UR14+0x34], R2 ;  /* 0x00003402ff007988 */ /* 0x0005e2000800080e */
[----:B------:R-:W-:Y:S05]  /*1410*/  @P2 BRA `(.L_x_48) ;  /* 0x0000000000202947 */ /* 0x000fea0003800000 */
[----:B--2---:R-:W2:Y:S01]  /*1420*/  LDS R2, [UR14+0x8] ;  /* 0x0000080eff027984 */ /* 0x004ea20008000800 */
[----:B------:R-:W-:-:S05]  /*1430*/  IMAD.MOV.U32 R3, RZ, RZ, 0x780 ;  /* 0x00000780ff037424 */ /* 0x000fca00078e00ff */
[----:B--2---:R-:W-:-:S05]  /*1440*/  LOP3.LUT R2, R2, 0x300, R3, 0xd8, !PT ;  /* 0x0000030002027812 */ /* 0x004fca00078ed803 */
[----:B------:R2:W-:Y:S02]  /*1450*/  STS [UR14+0x8], R2 ;  /* 0x00000802ff007988 */ /* 0x0005e4000800080e */
.L_x_47:
[----:B------:R-:W-:Y:S05]  /*1460*/  @P2 BRA `(.L_x_49) ;  /* 0x0000000000282947 */ /* 0x000fea0003800000 */
[----:B--23-5:R-:W2:Y:S02]  /*1470*/  LDS R2, [UR14+0x8] ;  /* 0x0000080eff027984 */ /* 0x02cea40008000800 */
[----:B--2---:R-:W-:-:S05]  /*1480*/  LOP3.LUT R2, R2, 0x1800, RZ, 0xb8, !PT ;  /* 0x0000180002027812 */ /* 0x004fca00078eb8ff */
[----:B------:R3:W-:Y:S02]  /*1490*/  STS [UR14+0x8], R2 ;  /* 0x00000802ff007988 */ /* 0x0007e4000800080e */
.L_x_48:
[----:B------:R-:W-:Y:S05]  /*14a0*/  @P2 BREAK.RELIABLE B3 ;  /* 0x0000000000032942 */ /* 0x000fea0003800100 */
[----:B------:R-:W-:Y:S05]  /*14b0*/  @P2 BRA `(.L_x_50) ;  /* 0x0000000000242947 */ /* 0x000fea0003800000 */
[----:B--23--:R-:W2:Y:S01]  /*14c0*/  LDS R2, [UR14+0x8] ;  /* 0x0000080eff027984 */ /* 0x00cea20008000800 */
[----:B------:R-:W-:-:S05]  /*14d0*/  IMAD.MOV.U32 R3, RZ, RZ, 0x6000 ;  /* 0x00006000ff037424 */ /* 0x000fca00078e00ff */
[----:B--2---:R-:W-:-:S04]  /*14e0*/  LOP3.LUT R2, R2, 0x6000, R3, 0xd8, !PT ;  /* 0x0000600002027812 */ /* 0x004fc800078ed803 */
[----:B------:R-:W-:-:S05]  /*14f0*/  LOP3.LUT R2, R2, 0x400000, RZ, 0xb8, !PT ;  /* 0x0040000002027812 */ /* 0x000fca00078eb8ff */
[----:B------:R2:W-:Y:S02]  /*1500*/  STS [UR14+0x8], R2 ;  /* 0x00000802ff007988 */ /* 0x0005e4000800080e */
.L_x_49:
[----:B------:R-:W-:Y:S05]  /*1510*/  BSYNC.RELIABLE B3 ;  /* 0x0000000000037941 */ /* 0x000fea0003800100 */
.L_x_46:
[----:B--23-5:R-:W2:Y:S02]  /*1520*/  @!P2 LDS R2, [UR14+0x8] ;  /* 0x0000080eff02a984 */ /* 0x02cea40008000800 */
[----:B--2---:R-:W-:-:S05]  /*1530*/  @!P2 LOP3.LUT R2, R2, 0x8000, RZ, 0xb8, !PT ;  /* 0x000080000202a812 */ /* 0x004fca00078eb8ff */
[----:B------:R5:W-:Y:S02]  /*1540*/  @!P2 STS [UR14+0x8], R2 ;  /* 0x00000802ff00a988 */ /* 0x000be4000800080e */
.L_x_50:
[----:B------:R-:W-:Y:S05]  /*1550*/  BSYNC.RECONVERGENT B4 ;  /* 0x0000000000047941 */ /* 0x000fea0003800200 */
.L_x_45:
[----:B------:R-:W-:Y:S05]  /*1560*/  WARPSYNC.ALL ;  /* 0x0000000000007948 */ /* 0x000fea0003800000 */
[----:B------:R-:W-:Y:S01]  /*1570*/  NOP ;  /* 0x0000000000007918 */ /* 0x000fe20000000000 */
[----:B------:R-:W-:-:S04]  /*1580*/  UIADD3 UR4, UPT, UPT, UR4, 0x100, URZ ;  /* 0x0000010004047890 */ /* 0x000fc8000fffe0ff */
[----:B------:R-:W-:-:S04]  /*1590*/  UIADD3 UR16, UP0, UPT, UR4, UR16, URZ ;  /* 0x0000001004107290 */ /* 0x000fc8000ff1e0ff */
[----:B------:R-:W-:Y:S01]  /*15a0*/  ULEA.HI.X.SX32 UR17, UR4, UR17, 0x1, UP0 ;  /* 0x0000001104117291 */ /* 0x000fe200080f0eff */
[----:B------:R-:W-:Y:S11]  /*15b0*/  @P0 BRA `(.L_x_51) ;  /* 0x0000000000300947 */ /* 0x000ff60003800000 */
[----:B--23-5:R-:W2:Y:S01]  /*15c0*/  S2R R2, SR_LANEID ;  /* 0x0000000000027919 */ /* 0x02cea20000000000 */
[----:B------:R-:W-:Y:S05]  /*15d0*/  WARPSYNC.ALL ;  /* 0x0000000000007948 */ /* 0x000fea0003800000 */
[----:B------:R-:W-:Y:S01]  /*15e0*/  NOP ;  /* 0x0000000000007918 */ /* 0x000fe20000000000 */
[----:B--2---:R-:W-:-:S05]  /*15f0*/  IMAD.SHL.U32 R4, R2, 0x4, RZ ;  /* 0x0000000402047824 */ /* 0x004fca00078e00ff */
[----:B------:R-:W2:Y:S01]  /*1600*/  LDS R5, [R4+UR14] ;  /* 0x0000000e04057984 */ /* 0x000ea20008000800 */
[----:B------:R-:W-:-:S05]  /*1610*/  IADD3 R2, P3, PT, R4, UR16, RZ ;  /* 0x0000001004027c10 */ /* 0x000fca000ff7e0ff */
[----:B------:R-:W-:-:S05]  /*1620*/  IMAD.X R3, RZ, RZ, UR17, P3 ;  /* 0x00000011ff037e24 */ /* 0x000fca00098e06ff */
[----:B--2---:R2:W3:Y:S01]  /*1630*/  ATOMG.E.EXCH.STRONG.GPU PT, RZ, [R2], R5 ;  /* 0x0000000502ff73a8 */ /* 0x0044e200041ee100 */
[----:B------:R-:W-:-:S04]  /*1640*/  DEPBAR {5,4,3,2,1,0} ;  /* 0x0000003f0000791a */ /* 0x000fc80000000000 */
[----:B------:R-:W5:Y:S02]  /*1650*/  CCTL.E.C.LDCU.IV.DEEP [UR16] ;  /* 0x0000000010007540 */ /* 0x000f640009c08000 */
[----:B-----5:R2:W-:Y:S01]  /*1660*/  UTMACCTL.IV [UR16] ;  /* 0x00000000100079b9 */ /* 0x0205e20008000000 */
[----:B------:R-:W-:Y:S01]  /*1670*/  NOP ;  /* 0x0000000000007918 */ /* 0x000fe20000000000 */
.L_x_51:
[----:B------:R-:W-:Y:S05]  /*1680*/  @P0 BRA `(.L_x_52) ;  /* 0x00000000000c0947 */ /* 0x000fea0003800000 */
[----:B------:R0:W-:Y:S01]  /*1690*/  UTMACMDFLUSH ;  /* 0x00000000000079b7 */ /* 0x0001e20000000000 */
[----:B------:R-:W-:Y:S05]  /*16a0*/  @P0 BRA `(.L_x_52) ;  /* 0x0000000000040947 */ /* 0x000fea0003800000 */
[----:B------:R-:W-:-:S04]  /*16b0*/  DEPBAR.LE SB0, 0x0 ;  /* 0x000080000000791a */ /* 0x000fc80000000000 */
.L_x_52:
[----:B------:R-:W-:Y:S05]  /*16c0*/  WARPSYNC.ALL ;  /* 0x0000000000007948 */ /* 0x000fea0003800000 */
[----:B------:R-:W-:Y:S01]  /*16d0*/  NOP ;  /* 0x0000000000007918 */ /* 0x000fe20000000000 */
[----:B---3--:R-:W-:Y:S01]  /*16e0*/  BAR.SYNC.DEFER_BLOCKING 0x0 ;  /* 0x0000000000007b1d */ /* 0x008fe20000010000 */
[----:B------:R-:W-:Y:S01]  /*16f0*/  ISETP.GE.AND P0, PT, R13, 0x1, PT ;  /* 0x000000010d00780c */ /* 0x000fe20003f06270 */
[----:B------:R-:W-:Y:S01]  /*1700*/  USHF.L.U32 UR18, UR18, 0x8, URZ ;  /* 0x0000000812127899 */ /* 0x000fe200080006ff */
[----:B--2--5:R-:W-:Y:S01]  /*1710*/  SHF.R.U32.HI R2, RZ, 0x5, R0 ;  /* 0x00000005ff027819 */ /* 0x024fe20000011600 */
[----:B------:R-:W-:-:S02]  /*1720*/  USHF.L.U32 UR11, UR15, 0x7, URZ ;  /* 0x000000070f0b7899 */ /* 0x000fc400080006ff */
[----:B------:R-:W-:Y:S01]  /*1730*/  VOTEU.ALL UP0, P2 ;  /* 0x0000000000ff7886 */ /* 0x000fe20001000000 */
[----:B------:R-:W-:Y:S01]  /*1740*/  UMOV UR4, 0x1 ;  /* 0x0000000100047882 */ /* 0x000fe20000000000 */
[----:B------:R-:W-:Y:S01]  /*1750*/  VOTEU.ALL UP1, P2 ;  /* 0x0000000000ff7886 */ /* 0x000fe20001020000 */
[----:B------:R-:W-:Y:S02]  /*1760*/  R2UR UR19, R2 ;  /* 0x00000000021372ca */ /* 0x000fe400000e0000 */
[----:B------:R-:W-:-:S04]  /*1770*/  @!UP0 UIADD3 UR8, UPT, UPT, -UR4, 0x100000, URZ ;  /* 0x0010000004088890 */ /* 0x000fc8000fffe1ff */
[----:B------:R-:W-:Y:S02]  /*1780*/  @!UP0 USHF.L.U32 UR9, UR8, 0xb, URZ ;  /* 0x0000000b08098899 */ /* 0x000fe400080006ff */
[----:B------:R-:W-:Y:S02]  /*1790*/  @!UP0 USHF.L.U32 UR8, UR8, 0x1, URZ ;  /* 0x0000000108088899 */ /* 0x000fe400080006ff */
[----:B------:R-:W-:-:S04]  /*17a0*/  @!UP0 UIADD3 UR4, UPT, UPT, -UR4, 0x100000, URZ ;  /* 0x0010000004048890 */ /* 0x000fc8000fffe1ff */
[----:B------:R-:W-:Y:S02]  /*17b0*/  @!UP0 USHF.L.U32 UR5, UR4, 0xb, URZ ;  /* 0x0000000b04058899 */ /* 0x000fe400080006ff */
[----:B------:R-:W-:Y:S01]  /*17c0*/  @!UP0 USHF.L.U32 UR4, UR4, 0x1, URZ ;  /* 0x0000000104048899 */ /* 0x000fe200080006ff */
[----:B------:R-:W-:Y:S01]  /*17d0*/  VOTEU.ALL UP0, P2 ;  /* 0x0000000000ff7886 */ /* 0x000fe20001000000 */
[----:B------:R-:W2:Y:S04]  /*17e0*/  FENCE.VIEW.ASYNC.S ;  /* 0x00000000000073c6 */ /* 0x000ea80000000000 */
[----:B--2---:R2:W3:Y:S06]  /*17f0*/  @!UP0 SYNCS.EXCH.64 URZ, [UR14+0x18000], UR8 ;  /* 0x018000080eff85b2 */ /* 0x0044ec0008000100 */
[----:B------:R2:W5:Y:S01]  /*1800*/  @!UP1 SYNCS.EXCH.64 URZ, [UR14+0x18010], UR4 ;  /* 0x018010040eff95b2 */ /* 0x0005620008000100 */
[----:B------:R-:W-:Y:S05]  /*1810*/  @!P0 BRA `(.L_x_53) ;  /* 0x0000000800788947 */ /* 0x000fea0003800000 */
[----:B---3-5:R-:W-:Y:S01]  /*1820*/  BAR.SYNC.DEFER_BLOCKING 0x0 ;  /* 0x0000000000007b1d */ /* 0x028fe20000010000 */
[----:B------:R-:W-:Y:S01]  /*1830*/  @!P2 IMAD.MOV.U32 R2, RZ, RZ, 0x18000 ;  /* 0x00018000ff02a424 */ /* 0x000fe200078e00ff */
[----:B------:R-:W-:Y:S01]  /*1840*/  ELECT P0, URZ, PT ;  /* 0x0000000000ff782f */ /* 0x000fe20003800000 */
[----:B--2---:R-:W-:-:S03]  /*1850*/  UIADD3 UR4, UPT, UPT, UR14, 0x10000, URZ ;  /* 0x000100000e047890 */ /* 0x004fc6000fffe0ff */
[----:B------:R-:W-:Y:S01]  /*1860*/  ISETP.LT.U32.AND P0, PT, R10, 0x40, P0 ;  /* 0x000000400a00780c */ /* 0x000fe20000701070 */
[----:B------:R-:W-:Y:S02]  /*1870*/  ULOP3.LUT UR5, UR19, 0x1, URZ, 0xc0, !UPT ;  /* 0x0000000113057892 */ /* 0x000fe4000f8ec0ff */
[----:B------:R-:W-:Y:S02]  /*1880*/  UIADD3 UR9, UPT, UPT, UR14, 0x18000, URZ ;  /* 0x000180000e097890 */ /* 0x000fe4000fffe0ff */
[----:B------:R-:W-:Y:S02]  /*1890*/  ULEA UR8, UR5, UR4, 0xe ;  /* 0x0000000405087291 */ /* 0x000fe4000f8e70ff */
[----:B------:R-:W-:Y:S02]  /*18a0*/  USHF.L.U32 UR10, UR5, 0x6, URZ ;  /* 0x00000006050a7899 */ /* 0x000fe400080006ff */
[----:B------:R-:W-:Y:S01]  /*18b0*/  ULOP3.LUT UR20, UR19, 0x3, URZ, 0xc0, !UPT ;  /* 0x0000000313147892 */ /* 0x000fe2000f8ec0ff */
[----:B------:R-:W-:Y:S01]  /*18c0*/  UMOV UR31, URZ ;  /* 0x000000ff001f7c82 */ /* 0x000fe20008000000 */
[----:B------:R-:W-:-:S02]  /*18d0*/  UMOV UR29, UR9 ;  /* 0x00000009001d7c82 */ /* 0x000fc40008000000 */
[----:B------:R-:W-:Y:S01]  /*18e0*/  VOTEU.ANY UP0, P0 ;  /* 0x0000000000ff7886 */ /* 0x000fe20000000100 */
[----:B------:R-:W-:Y:S02]  /*18f0*/  ULEA UR28, UR20, UR14, 0xe ;  /* 0x0000000e141c7291 */ /* 0x000fe4000f8e70ff */
[----:B------:R-:W-:Y:S01]  /*1900*/  ULEA UR30, UR20, UR18, 0x6 ;  /* 0x00000012141e7291 */ /* 0x000fe2000f8e30ff */
[----:B------:R2:W-:Y:S01]  /*1910*/  @!P2 SYNCS.ARRIVE.TRANS64 RZ, [UR14+0x18000], R2 ;  /* 0x01800002ffffa9a7 */ /* 0x0005e2000800000e */
[----:B------:R-:W-:Y:S01]  /*1920*/  BAR.SYNC.DEFER_BLOCKING 0x0 ;  /* 0x0000000000007b1d */ /* 0x000fe20000010000 */
[----:B------:R-:W-:Y:S02]  /*1930*/  USHF.R.U32.HI UR26, URZ, 0x4, UR14 ;  /* 0x00000004ff1a7899 */ /* 0x000fe4000801160e */
[----:B------:R-:W-:Y:S02]  /*1940*/  USHF.R.U32.HI UR4, URZ, 0x4, UR4 ;  /* 0x00000004ff047899 */ /* 0x000fe40008011604 */
[----:B------:R-:W-:-:S02]  /*1950*/  USGXT.U32 UR26, UR26, 0xe ;  /* 0x0000000e1a1a789a */ /* 0x000fc40008000000 */
[----:B------:R-:W-:Y:S01]  /*1960*/  USGXT.U32 UR22, UR4, 0xe ;  /* 0x0000000e0416789a */ /* 0x000fe20008000000 */
[----:B------:R-:W-:Y:S02]  /*1970*/  UMOV UR23, 0x40004040 ;  /* 0x4000404000177882 */ /* 0x000fe40000000000 */
[----:B------:R-:W-:Y:S01]  /*1980*/  UMOV UR4, URZ ;  /* 0x000000ff00047c82 */ /* 0x000fe20008000000 */
[----:B------:R-:W-:Y:S01]  /*1990*/  UMOV UR27, 0x40004040 ;  /* 0x40004040001b7882 */ /* 0x000fe20000000000 */
[----:B------:R-:W-:Y:S01]  /*19a0*/  @UP0 UTMALDG.2D [UR8], [UR6] ;  /* 0x00000008060005b4 */ /* 0x000fe20008008000 */
[----:B------:R-:W-:Y:S02]  /*19b0*/  UIADD3 UR20, UP0, UPT, UR26, 0x4000080, URZ ;  /* 0x040000801a147890 */ /* 0x000fe4000ff1e0ff */
[----:B------:R-:W-:Y:S02]  /*19c0*/  ULOP3.LUT UR26, UR26, 0x4000000, URZ, 0xfc, !UPT ;  /* 0x040000001a1a7892 */ /* 0x000fe4000f8efcff */
[----:B------:R-:W-:-:S02]  /*19d0*/  UIADD3.X UR21, UPT, UPT, UR4, 0x40004040, URZ, UP0, !UPT ;  /* 0x4000404004157890 */ /* 0x000fc400087fe4ff */
[----:B------:R-:W-:Y:S01]  /*19e0*/  UIADD3 UR24, UP0, UPT, UR22, 0x2, URZ ;  /* 0x0000000216187890 */ /* 0x000fe2000ff1e0ff */
[----:B------:R3:W-:Y:S06]  /*19f0*/  MEMBAR.ALL.CTA ;  /* 0x0000000000007992 */ /* 0x0007ec0000008000 */
[----:B---3--:R-:W3:Y:S01]  /*1a00*/  FENCE.VIEW.ASYNC.S ;  /* 0x00000000000073c6 */ /* 0x008ee20000000000 */
[----:B------:R-:W-:Y:S02]  /*1a10*/  UIADD3.64 UR38, UPT, UPT, UR20, 0x100, URZ ;  /* 0x0000010014267897 */ /* 0x000fe4000fffe0ff */
[----:B------:R-:W-:-:S02]  /*1a20*/  UIADD3.X UR25, UPT, UPT, UR4, 0x40004040, URZ, UP0, !UPT ;  /* 0x4000404004197890 */ /* 0x000fc400087fe4ff */
[----:B------:R-:W-:Y:S02]  /*1a30*/  UIADD3.64 UR40, UPT, UPT, UR20, 0x180, URZ ;  /* 0x0000018014287897 */ /* 0x000fe4000fffe0ff */
[----:B------:R-:W-:Y:S02]  /*1a40*/  UIADD3.64 UR42, UPT, UPT, UR20, 0x200, URZ ;  /* 0x00000200142a7897 */ /* 0x000fe4000fffe0ff */
[----:B------:R-:W-:Y:S02]  /*1a50*/  UIADD3.64 UR44, UPT, UPT, UR20, 0x280, URZ ;  /* 0x00000280142c7897 */ /* 0x000fe4000fffe0ff */
[----:B------:R-:W-:Y:S02]  /*1a60*/  UIADD3.64 UR46, UPT, UPT, UR20, 0x300, URZ ;  /* 0x00000300142e7897 */ /* 0x000fe4000fffe0ff */
[----:B------:R-:W-:Y:S02]  /*1a70*/  UIADD3.64 UR48, UPT, UPT, UR24, 0x2, URZ ;  /* 0x0000000218307897 */ /* 0x000fe4000fffe0ff */
[----:B------:R-:W-:-:S02]  /*1a80*/  UIADD3.64 UR50, UPT, UPT, UR24, 0x4, URZ ;  /* 0x0000000418327897 */ /* 0x000fc4000fffe0ff */
[----:B------:R-:W-:Y:S02]  /*1a90*/  UIADD3.64 UR52, UPT, UPT, UR24, 0x3fe, URZ ;  /* 0x000003fe18347897 */ /* 0x000fe4000fffe0ff */
[----:B------:R-:W-:Y:S02]  /*1aa0*/  UIADD3.64 UR54, UPT, UPT, UR24, 0x400, URZ ;  /* 0x0000040018367897 */ /* 0x000fe4000fffe0ff */
[----:B------:R-:W-:Y:S02]  /*1ab0*/  UIADD3.64 UR56, UPT, UPT, UR24, 0x402, URZ ;  /* 0x0000040218387897 */ /* 0x000fe4000fffe0ff */
[----:B------:R-:W-:Y:S01]  /*1ac0*/  UIADD3.64 UR58, UPT, UPT, UR24, 0x404, URZ ;  /* 0x00000404183a7897 */ /* 0x000fe2000fffe0ff */
[----:B---3--:R-:W-:Y:S01]  /*1ad0*/  BAR.SYNC.DEFER_BLOCKING 0x0 ;  /* 0x0000000000007b1d */ /* 0x008fe20000010000 */
[----:B------:R-:W-:-:S05]  /*1ae0*/  UISETP.NE.U32.AND UP0, UPT, UR19, URZ, UPT ;  /* 0x000000ff1300728c */ /* 0x000fca000bf05070 */
[----:B------:R3:W-:Y:S02]  /*1af0*/  UTMALDG.2D [UR28], [UR12] ;  /* 0x0000001c0c0075b4 */ /* 0x0007e40008008000 */
[----:B------:R-:W-:Y:S01]  /*1b00*/  BAR.SYNC.DEFER_BLOCKING 0x0 ;  /* 0x0000000000007b1d */ /* 0x000fe20000010000 */
[----:B---3--:R-:W-:-:S05]  /*1b10*/  UIADD3.64 UR30, UPT, UPT, UR20, 0x80, URZ ;  /* 0x00000080141e7897 */ /* 0x008fca000fffe0ff */
[----:B------:R-:W3:Y:S02]  /*1b20*/  SYNCS.PHASECHK.TRANS64.TRYWAIT P0, [UR14+0x18000], RZ ;  /* 0x018000ffff0075a7 */ /* 0x000ee4000800110e */
[----:B--23--:R-:W-:Y:S05]  /*1b30*/  @!P0 BRA `(.L_x_54) ;  /* 0x00000014006c8947 */ /* 0x00cfea0003800000 */
.L_x_66:
[----:B------:R-:W-:Y:S05]  /*1b40*/  BRA.U UP0, `(.L_x_55) ;  /* 0x0000000100647547 */ /* 0x000fea000b800000 */
[----:B------:R-:W-:Y:S01]  /*1b50*/  UMOV UR4, 0x0 ;  /* 0x0000000000047882 */ /* 0x000fe20000000000 */
[----:B------:R-:W-:Y:S01]  /*1b60*/  UMOV UR5, 0x8410010 ;  /* 0x0841001000057882 */ /* 0x000fe20000000000 */
[----:B------:R-:W-:Y:S01]  /*1b70*/  UMOV UR8, 0x0 ;  /* 0x0000000000087882 */ /* 0x000fe20000000000 */
[----:B------:R-:W-:Y:S01]  /*1b80*/  UMOV UR9, 0x8410010 ;  /* 0x0841001000097882 */ /* 0x000fe20000000000 */
[----:B------:R-:W-:Y:S01]  /*1b90*/  UMOV UR28, 0x0 ;  /* 0x00000000001c7882 */ /* 0x000fe20000000000 */
[----:B------:R-:W-:Y:S01]  /*1ba0*/  UMOV UR29, 0x8410010 ;  /* 0x08410010001d7882 */ /* 0x000fe20000000000 */
[----:B------:R2:W-:Y:S01]  /*1bb0*/  UTCHMMA gdesc[UR22], gdesc[UR26], tmem[UR36], tmem[UR4], idesc[UR5], !UPT ;  /* 0x00ff041a160075ea */ /* 0x0005e2000f800024 */
[----:B------:R-:W-:Y:S01]  /*1bc0*/  UMOV UR32, 0x0 ;  /* 0x0000000000207882 */ /* 0x000fe20000000000 */
[----:B------:R-:W-:Y:S01]  /*1bd0*/  UMOV UR33, 0x8410010 ;  /* 0x0841001000217882 */ /* 0x000fe20000000000 */
[----:B------:R2:W-:Y:S01]  /*1be0*/  UTCHMMA gdesc[UR24], gdesc[UR20], tmem[UR36], tmem[UR8], idesc[UR9], UPT ;  /* 0x00ff0814180075ea */ /* 0x0005e2000b800024 */
        /* <DEDUP_REMOVED lines=12> */
[----:B------:R2:W-:Y:S01]  /*1cb0*/  UTCHMMA gdesc[UR56], gdesc[UR44], tmem[UR36], tmem[UR62], idesc[UR63], UPT ;  /* 0x00ff3e2c380075ea */ /* 0x0005e2000b800024 */
[----:B------:R2:W-:Y:S01]  /*1cc0*/  UTCHMMA gdesc[UR58], gdesc[UR46], tmem[UR36], tmem[UR64], idesc[UR65], UPT ;  /* 0x00ff402e3a0075ea */ /* 0x0005e2000b800024 */
[----:B------:R-:W-:Y:S01]  /*1cd0*/  NOP ;  /* 0x0000000000007918 */ /* 0x000fe20000000000 */
.L_x_55:
[----:B------:R-:W-:Y:S01]  /*1ce0*/  ELECT P0, URZ, PT ;  /* 0x0000000000ff782f */ /* 0x000fe20003800000 */
[----:B--2---:R-:W-:-:S03]  /*1cf0*/  UIADD3 UR4, UPT, UPT, UR14, 0x18010, URZ ;  /* 0x000180100e047890 */ /* 0x004fc6000fffe0ff */
[----:B------:R-:W-:Y:S01]  /*1d00*/  ISETP.LT.U32.AND P0, PT, R10, 0x20, P0 ;  /* 0x000000200a00780c */ /* 0x000fe20000701070 */
[----:B------:R-:W-:-:S12]  /*1d10*/  UMOV UR5, URZ ;  /* 0x000000ff00057c82 */ /* 0x000fd80008000000 */
[----:B------:R-:W-:Y:S01]  /*1d20*/  VOTEU.ANY UP0, P0 ;  /* 0x0000000000ff7886 */ /* 0x000fe20000000100 */
[----:B------:R-:W-:Y:S01]  /*1d30*/  VOTEU.ANY UP1, P0 ;  /* 0x0000000000ff7886 */ /* 0x000fe20000020100 */
[----:B------:R-:W-:-:S03]  /*1d40*/  ISETP.GE.U32.AND P0, PT, R13, 0x81, PT ;  /* 0x000000810d00780c */ /* 0x000fc60003f06070 */
[----:B------:R-:W-:Y:S02]  /*1d50*/  @UP0 UMOV UR8, UR4 ;  /* 0x0000000400080c82 */ /* 0x000fe40008000000 */
[----:B------:R2:W-:Y:S01]  /*1d60*/  @UP1 UTCBAR [UR8], URZ ;  /* 0x000000ff080013e9 */ /* 0x0005e200080000ff */
[----:B------:R-:W-:Y:S06]  /*1d70*/  BAR.SYNC.DEFER_BLOCKING 0x0 ;  /* 0x0000000000007b1d */ /* 0x000fec0000010000 */
[----:B------:R-:W3:Y:S02]  /*1d80*/  SYNCS.PHASECHK.TRANS64.TRYWAIT P3, [UR14+0x18010], RZ ;  /* 0x018010ffff0075a7 */ /* 0x000ee4000806110e */
[----:B--23--:R-:W-:Y:S05]  /*1d90*/  @!P3 BRA `(.L_x_56) ;  /* 0x0000001000e0b947 */ /* 0x00cfea0003800000 */
.L_x_67:
[----:B------:R-:W-:Y:S05]  /*1da0*/  @!P0 BRA `(.L_x_53) ;  /* 0x0000000400148947 */ /* 0x000fea0003800000 */
[----:B------:R-:W-:Y:S01]  /*1db0*/  IMAD.MOV.U32 R2, RZ, RZ, 0x1 ;  /* 0x00000001ff027424 */ /* 0x000fe200078e00ff */
[----:B------:R-:W2:Y:S01]  /*1dc0*/  LDCU UR37, c[0x0][0x3a0] ;  /* 0x00007400ff2577ac */ /* 0x000ea20008000800 */
[----:B------:R-:W-:-:S05]  /*1dd0*/  UMOV UR35, 0x80 ;  /* 0x0000008000237882 */ /* 0x000fca0000000000 */
.L_x_60:
[----:B------:R-:W-:Y:S01]  /*1de0*/  BAR.SYNC.DEFER_BLOCKING 0x0 ;  /* 0x0000000000007b1d */ /* 0x000fe20000010000 */
[----:B------:R-:W-:Y:S01]  /*1df0*/  ELECT P0, URZ, PT ;  /* 0x0000000000ff782f */ /* 0x000fe20003800000 */
[----:B------:R-:W-:Y:S01]  /*1e00*/  @!P2 IMAD.MOV.U32 R3, RZ, RZ, 0x18000 ;  /* 0x00018000ff03a424 */ /* 0x000fe200078e00ff */
[----:B------:R-:W-:Y:S02]  /*1e10*/  ULOP3.LUT UR10, UR19, 0x1, URZ, 0xc0, !UPT ;  /* 0x00000001130a7892 */ /* 0x000fe4000f8ec0ff */
[----:B------:R-:W-:Y:S01]  /*1e20*/  ISETP.LT.U32.AND P0, PT, R10, 0x40, P0 ;  /* 0x000000400a00780c */ /* 0x000fe20000701070 */
[----:B------:R-:W-:Y:S02]  /*1e30*/  UIADD3 UR9, UPT, UPT, UR14, 0x18000, URZ ;  /* 0x000180000e097890 */ /* 0x000fe4000fffe0ff */
[----:B------:R-:W-:Y:S02]  /*1e40*/  ULEA UR8, UR10, UR14, 0xe ;  /* 0x0000000e0a087291 */ /* 0x000fe4000f8e70ff */
[----:B------:R-:W-:-:S02]  /*1e50*/  ULEA UR10, UR10, UR35, 0x6 ;  /* 0x000000230a0a7291 */ /* 0x000fc4000f8e30ff */
[----:B------:R-:W-:Y:S01]  /*1e60*/  ULOP3.LUT UR28, UR19, 0x3, URZ, 0xc0, !UPT ;  /* 0x00000003131c7892 */ /* 0x000fe2000f8ec0ff */
[----:B------:R-:W-:-:S03]  /*1e70*/  UMOV UR33, UR9 ;  /* 0x0000000900217c82 */ /* 0x000fc60008000000 */
[----:B------:R-:W-:Y:S02]  /*1e80*/  ULEA UR32, UR28, UR14, 0xe ;  /* 0x0000000e1c207291 */ /* 0x000fe4000f8e70ff */
[----:B------:R-:W-:Y:S01]  /*1e90*/  VOTEU.ANY UP0, P0 ;  /* 0x0000000000ff7886 */ /* 0x000fe20000000100 */
[----:B------:R-:W-:-:S04]  /*1ea0*/  ULEA UR34, UR28, UR18, 0x6 ;  /* 0x000000121c227291 */ /* 0x000fc8000f8e30ff */
[----:B------:R-:W-:Y:S01]  /*1eb0*/  @UP0 UIADD3 UR8, UPT, UPT, UR8, 0x10000, URZ ;  /* 0x0001000008080890 */ /* 0x000fe2000fffe0ff */
[----:B------:R3:W-:Y:S01]  /*1ec0*/  @!P2 SYNCS.ARRIVE.TRANS64 RZ, [UR14+0x18000], R3 ;  /* 0x01800003ffffa9a7 */ /* 0x0007e2000800000e */
[----:B------:R-:W-:Y:S06]  /*1ed0*/  BAR.SYNC.DEFER_BLOCKING 0x0 ;  /* 0x0000000000007b1d */ /* 0x000fec0000010000 */
[----:B------:R-:W-:Y:S01]  /*1ee0*/  VOTEU.ANY UP0, P0 ;  /* 0x0000000000ff7886 */ /* 0x000fe20000000100 */
[----:B---3--:R-:W-:-:S04]  /*1ef0*/  IMAD.U32 R3, R2, -0x80000000, RZ ;  /* 0x8000000002037824 */ /* 0x008fc800078e00ff */
[----:B------:R3:W-:Y:S01]  /*1f00*/  @UP0 UTMALDG.2D [UR8], [UR6] ;  /* 0x00000008060005b4 */ /* 0x0007e20008008000 */
[----:B------:R-:W-:Y:S01]  /*1f10*/  UISETP.NE.U32.AND UP0, UPT, UR19, URZ, UPT ;  /* 0x000000ff1300728c */ /* 0x000fe2000bf05070 */
[----:B------:R5:W-:Y:S06]  /*1f20*/  MEMBAR.ALL.CTA ;  /* 0x0000000000007992 */ /* 0x000bec0000008000 */
[----:B-----5:R-:W5:Y:S02]  /*1f30*/  FENCE.VIEW.ASYNC.S ;  /* 0x00000000000073c6 */ /* 0x020f640000000000 */
[----:B-----5:R-:W-:Y:S06]  /*1f40*/  BAR.SYNC.DEFER_BLOCKING 0x0 ;  /* 0x0000000000007b1d */ /* 0x020fec0000010000 */
[----:B------:R3:W-:Y:S02]  /*1f50*/  UTMALDG.2D [UR32], [UR12] ;  /* 0x000000200c0075b4 */ /* 0x0007e40008008000 */
[----:B------:R-:W-:Y:S06]  /*1f60*/  BAR.SYNC.DEFER_BLOCKING 0x0 ;  /* 0x0000000000007b1d */ /* 0x000fec0000010000 */
[----:B------:R-:W5:Y:S02]  /*1f70*/  SYNCS.PHASECHK.TRANS64.TRYWAIT P0, [UR14+0x18000], R3 ;  /* 0x01800003ff0075a7 */ /* 0x000f64000800110e */
[----:B---3-5:R-:W-:Y:S05]  /*1f80*/  @!P0 BRA `(.L_x_57) ;  /* 0x0000001000708947 */ /* 0x028fea0003800000 */
.L_x_68:
[----:B------:R-:W-:Y:S05]  /*1f90*/  BRA.U UP0, `(.L_x_58) ;  /* 0x0000000100647547 */ /* 0x000fea000b800000 */
[----:B------:R-:W-:Y:S01]  /*1fa0*/  UMOV UR8, 0x0 ;  /* 0x0000000000087882 */ /* 0x000fe20000000000 */
[----:B------:R-:W-:Y:S01]  /*1fb0*/  UMOV UR9, 0x8410010 ;  /* 0x0841001000097882 */ /* 0x000fe20000000000 */
[----:B------:R-:W-:Y:S01]  /*1fc0*/  UMOV UR28, 0x0 ;  /* 0x00000000001c7882 */ /* 0x000fe20000000000 */
[----:B------:R-:W-:Y:S01]  /*1fd0*/  UMOV UR29, 0x8410010 ;  /* 0x08410010001d7882 */ /* 0x000fe20000000000 */
        /* <DEDUP_REMOVED lines=21> */
.L_x_58:
[----:B------:R-:W-:-:S04]  /*2130*/  ELECT P0, URZ, PT ;  /* 0x0000000000ff782f */ /* 0x000fc80003800000 */
[----:B------:R-:W-:-:S13]  /*2140*/  ISETP.LT.U32.AND P0, PT, R10, 0x20, P0 ;  /* 0x000000200a00780c */ /* 0x000fda0000701070 */
[----:B------:R-:W-:Y:S01]  /*2150*/  VOTEU.ANY UP0, P0 ;  /* 0x0000000000ff7886 */ /* 0x000fe20000000100 */
[----:B------:R-:W-:-:S04]  /*2160*/  VOTEU.ANY UP1, P0 ;  /* 0x0000000000ff7886 */ /* 0x000fc80000020100 */
[----:B---3--:R-:W-:Y:S02]  /*2170*/  @UP0 UMOV UR8, UR4 ;  /* 0x0000000400080c82 */ /* 0x008fe40008000000 */
[----:B------:R3:W-:Y:S01]  /*2180*/  @UP1 UTCBAR [UR8], URZ ;  /* 0x000000ff080013e9 */ /* 0x0007e200080000ff */
[----:B------:R-:W-:Y:S06]  /*2190*/  BAR.SYNC.DEFER_BLOCKING 0x0 ;  /* 0x0000000000007b1d */ /* 0x000fec0000010000 */
[----:B------:R-:W5:Y:S02]  /*21a0*/  SYNCS.PHASECHK.TRANS64.TRYWAIT P0, [UR14+0x18010], R3 ;  /* 0x01801003ff0075a7 */ /* 0x000f64000800110e */
[----:B---3-5:R-:W-:Y:S05]  /*21b0*/  @!P0 BRA `(.L_x_59) ;  /* 0x0000000c00f08947 */ /* 0x028fea0003800000 */
.L_x_69:
[----:B------:R-:W-:Y:S01]  /*21c0*/  UIADD3 UR35, UPT, UPT, UR35, 0x80, URZ ;  /* 0x0000008023237890 */ /* 0x000fe2000fffe0ff */
[----:B------:R-:W-:-:S03]  /*21d0*/  LOP3.LUT R2, R2, 0x1, RZ, 0x3c, !PT ;  /* 0x0000000102027812 */ /* 0x000fc600078e3cff */
[----:B--2---:R-:W-:-:S09]  /*21e0*/  UISETP.GE.AND UP0, UPT, UR35, UR37, UPT ;  /* 0x000000252300728c */ /* 0x004fd2000bf06270 */
[----:B------:R-:W-:Y:S05]  /*21f0*/  BRA.U !UP0, `(.L_x_60) ;  /* 0xfffffff908f87547 */ /* 0x000fea000b83ffff */
.L_x_53:
[----:B---3-5:R-:W-:Y:S06]  /*2200*/  BAR.SYNC.DEFER_BLOCKING 0x0 ;  /* 0x0000000000007b1d */ /* 0x028fec0000010000 */
[----:B------:R-:W-:Y:S04]  /*2210*/  BSSY.RECONVERGENT B4, `(.L_x_61) ;  /* 0x0000004000047945 */ /* 0x000fe80003800200 */
[----:B------:R-:W-:Y:S05]  /*2220*/  @P2 BRA `(.L_x_62) ;  /* 0x0000000000082947 */ /* 0x000fea0003800000 */
[----:B------:R-:W3:Y:S02]  /*2230*/  SYNCS.CCTL.IV [UR14+0x18000] ;  /* 0x01800000ff0079b1 */ /* 0x000ee4000800000e */
[----:B---3--:R-:W3:Y:S02]  /*2240*/  SYNCS.CCTL.IV [UR14+0x18010] ;  /* 0x01801000ff0079b1 */ /* 0x008ee4000800000e */
.L_x_62:
[----:B--2---:R-:W-:Y:S05]  /*2250*/  BSYNC.RECONVERGENT B4 ;  /* 0x0000000000047941 */ /* 0x004fea0003800200 */
.L_x_61:
[----:B------:R-:W-:Y:S01]  /*2260*/  ULOP3.LUT UR19, UR19, 0x3, URZ, 0xc0, !UPT ;  /* 0x0000000313137892 */ /* 0x000fe2000f8ec0ff */
[C---:B------:R-:W-:Y:S01]  /*2270*/  IMAD.SHL.U32 R2, R0.reuse, 0x80, RZ ;  /* 0x0000008000027824 */ /* 0x040fe200078e00ff */
[----:B------:R-:W-:Y:S01]  /*2280*/  USHF.L.U32 UR6, UR15, 0x7, URZ ;  /* 0x000000070f067899 */ /* 0x000fe200080006ff */
[----:B------:R-:W-:Y:S01]  /*2290*/  IMAD.SHL.U32 R3, R0, 0x10, RZ ;  /* 0x0000001000037824 */ /* 0x000fe200078e00ff */
[----:B------:R-:W-:Y:S02]  /*22a0*/  ULEA UR4, UR19, UR36, 0x15 ;  /* 0x0000002413047291 */ /* 0x000fe4000f8ea8ff */
[----:B------:R-:W-:Y:S01]  /*22b0*/  LOP3.LUT R0, R2, 0x3f80, RZ, 0xc0, !PT ;  /* 0x00003f8002007812 */ /* 0x000fe200078ec0ff */
[----:B------:R-:W-:Y:S01]  /*22c0*/  ULEA UR5, UR19, UR18, 0x6 ;  /* 0x0000001213057291 */ /* 0x000fe2000f8e30ff */
[----:B------:R-:W-:Y:S02]  /*22d0*/  ELECT P0, URZ, PT ;  /* 0x0000000000ff782f */ /* 0x000fe40003800000 */
[----:B------:R-:W-:-:S03]  /*22e0*/  LOP3.LUT R0, R0, 0x70, R3, 0xf8, !PT ;  /* 0x0000007000007812 */ /* 0x000fc600078ef803 */
[----:B------:R-:W2:Y:S01]  /*22f0*/  LDTM.x64 R96, tmem[UR4] ;  /* 0x00000004006079ee */ /* 0x000ea20008340000 */
[C---:B------:R-:W-:Y:S02]  /*2300*/  LOP3.LUT R2, R0.reuse, 0x10, RZ, 0x3c, !PT ;  /* 0x0000001000027812 */ /* 0x040fe400078e3cff */
[----:B------:R-:W-:Y:S02]  /*2310*/  LOP3.LUT R3, R0, 0x20, RZ, 0x3c, !PT ;  /* 0x0000002000037812 */ /* 0x000fe400078e3cff */
[----:B--2---:R-:W-:Y:S02]  /*2320*/  F2FP.F16.F32.PACK_AB R160, R97, R96 ;  /* 0x0000006061a0723e */ /* 0x004fe400000000ff */
[----:B------:R-:W-:Y:S02]  /*2330*/  F2FP.F16.F32.PACK_AB R161, R99, R98 ;  /* 0x0000006263a1723e */ /* 0x000fe400000000ff */
[----:B------:R-:W-:Y:S02]  /*2340*/  F2FP.F16.F32.PACK_AB R162, R101, R100 ;  /* 0x0000006465a2723e */ /* 0x000fe400000000ff */
[----:B------:R-:W-:-:S02]  /*2350*/  F2FP.F16.F32.PACK_AB R163, R103, R102 ;  /* 0x0000006667a3723e */ /* 0x000fc400000000ff */
[----:B------:R-:W-:Y:S02]  /*2360*/  F2FP.F16.F32.PACK_AB R164, R105, R104 ;  /* 0x0000006869a4723e */ /* 0x000fe400000000ff */
[----:B------:R-:W-:Y:S02]  /*2370*/  F2FP.F16.F32.PACK_AB R165, R107, R106 ;  /* 0x0000006a6ba5723e */ /* 0x000fe400000000ff */
[----:B------:R-:W-:Y:S02]  /*2380*/  F2FP.F16.F32.PACK_AB R166, R109, R108 ;  /* 0x0000006c6da6723e */ /* 0x000fe400000000ff */
[----:B------:R-:W-:Y:S02]  /*2390*/  F2FP.F16.F32.PACK_AB R167, R111, R110 ;  /* 0x0000006e6fa7723e */ /* 0x000fe400000000ff */
[----:B------:R-:W2:Y:S01]  /*23a0*/  LDTM.x64 R48, tmem[UR4+0x40] ;  /* 0x00004004003079ee */ /* 0x000ea20008340000 */
[----:B------:R-:W-:Y:S02]  /*23b0*/  F2FP.F16.F32.PACK_AB R112, R113, R112 ;  /* 0x000000707170723e */ /* 0x000fe400000000ff */
[----:B------:R-:W-:-:S02]  /*23c0*/  F2FP.F16.F32.PACK_AB R120, R121, R120 ;  /* 0x000000787978723e */ /* 0x000fc400000000ff */
[----:B------:R-:W-:Y:S02]  /*23d0*/  F2FP.F16.F32.PACK_AB R128, R129, R128 ;  /* 0x000000808180723e */ /* 0x000fe400000000ff */
[----:B------:R-:W-:Y:S02]  /*23e0*/  F2FP.F16.F32.PACK_AB R113, R115, R114 ;  /* 0x000000727371723e */ /* 0x000fe400000000ff */
[----:B------:R-:W-:Y:S02]  /*23f0*/  F2FP.F16.F32.PACK_AB R121, R123, R122 ;  /* 0x0000007a7b79723e */ /* 0x000fe400000000ff */
[----:B------:R-:W-:Y:S02]  /*2400*/  F2FP.F16.F32.PACK_AB R129, R131, R130 ;  /* 0x000000828381723e */ /* 0x000fe400000000ff */
[----:B------:R-:W-:Y:S02]  /*2410*/  F2FP.F16.F32.PACK_AB R114, R117, R116 ;  /* 0x000000747572723e */ /* 0x000fe400000000ff */
[----:B------:R-:W-:-:S02]  /*2420*/  F2FP.F16.F32.PACK_AB R115, R119, R118 ;  /* 0x000000767773723e */ /* 0x000fc400000000ff */
[----:B------:R-:W-:Y:S02]  /*2430*/  F2FP.F16.F32.PACK_AB R122, R125, R124 ;  /* 0x0000007c7d7a723e */ /* 0x000fe400000000ff */
[----:B------:R-:W-:Y:S02]  /*2440*/  F2FP.F16.F32.PACK_AB R123, R127, R126 ;  /* 0x0000007e7f7b723e */ /* 0x000fe400000000ff */
[----:B------:R-:W-:Y:S02]  /*2450*/  F2FP.F16.F32.PACK_AB R130, R133, R132 ;  /* 0x000000848582723e */ /* 0x000fe400000000ff */
[----:B------:R-:W-:Y:S02]  /*2460*/  F2FP.F16.F32.PACK_AB R136, R137, R136 ;  /* 0x000000888988723e */ /* 0x000fe400000000ff */
[----:B--2---:R-:W-:Y:S02]  /*2470*/  F2FP.F16.F32.PACK_AB R116, R49, R48 ;  /* 0x000000303174723e */ /* 0x004fe400000000ff */
        /* <DEDUP_REMOVED lines=9> */
[----:B----4-:R-:W2:Y:S01]  /*2510*/  LDTM.x64 R4, tmem[UR4+0x80] ;  /* 0x00008004000479ee */ /* 0x010ea20008340000 */
        /* <DEDUP_REMOVED lines=63> */
[----:B------:R-:W-:Y:S01]  /*2910*/  NOP ;  /* 0x0000000000007918 */ /* 0x000fe20000000000 */
[----:B---3--:R-:W-:Y:S01]  /*2920*/  STS.128 [R0+UR14], R160 ;  /* 0x000000a000007988 */ /* 0x008fe20008000c0e */
[----:B------:R-:W-:Y:S01]  /*2930*/  F2FP.F16.F32.PACK_AB R152, R153, R152 ;  /* 0x000000989998723e */ /* 0x000fe200000000ff */
[----:B------:R-:W-:Y:S01]  /*2940*/  ULEA UR4, UR19, UR14, 0xe ;  /* 0x0000000e13047291 */ /* 0x000fe2000f8e70ff */
[----:B------:R-:W-:Y:S01]  /*2950*/  F2FP.F16.F32.PACK_AB R153, R155, R154 ;  /* 0x0000009a9b99723e */ /* 0x000fe200000000ff */
[----:B------:R-:W-:Y:S01]  /*2960*/  STS.128 [R0+UR14+0x4000], R116 ;  /* 0x0040007400007988 */ /* 0x000fe20008000c0e */
[----:B------:R-:W-:-:S02]  /*2970*/  F2FP.F16.F32.PACK_AB R154, R157, R156 ;  /* 0x0000009c9d9a723e */ /* 0x000fc400000000ff */
[----:B------:R-:W-:Y:S01]  /*2980*/  F2FP.F16.F32.PACK_AB R155, R159, R158 ;  /* 0x0000009e9f9b723e */ /* 0x000fe200000000ff */
[----:B------:R-:W-:Y:S01]  /*2990*/  STS.128 [R0+UR14+0x8000], R68 ;  /* 0x0080004400007988 */ /* 0x000fe20008000c0e */
[----:B--2---:R-:W-:Y:S02]  /*29a0*/  F2FP.F16.F32.PACK_AB R4, R5, R4 ;  /* 0x000000040504723e */ /* 0x004fe400000000ff */
[----:B------:R-:W-:Y:S02]  /*29b0*/  F2FP.F16.F32.PACK_AB R5, R7, R6 ;  /* 0x000000060705723e */ /* 0x000fe400000000ff */
[----:B------:R-:W-:Y:S02]  /*29c0*/  F2FP.F16.F32.PACK_AB R12, R13, R12 ;  /* 0x0000000c0d0c723e */ /* 0x000fe400000000ff */
[----:B------:R-:W-:Y:S02]  /*29d0*/  F2FP.F16.F32.PACK_AB R6, R9, R8 ;  /* 0x000000080906723e */ /* 0x000fe400000000ff */
[----:B------:R-:W-:-:S02]  /*29e0*/  F2FP.F16.F32.PACK_AB R7, R11, R10 ;  /* 0x0000000a0b07723e */ /* 0x000fc400000000ff */
[----:B------:R-:W-:Y:S02]  /*29f0*/  F2FP.F16.F32.PACK_AB R13, R15, R14 ;  /* 0x0000000e0f0d723e */ /* 0x000fe400000000ff */
[----:B------:R-:W-:Y:S01]  /*2a00*/  F2FP.F16.F32.PACK_AB R20, R21, R20 ;  /* 0x000000141514723e */ /* 0x000fe200000000ff */
[----:B------:R2:W-:Y:S01]  /*2a10*/  STS.128 [R0+UR14+0xc000], R4 ;  /* 0x00c0000400007988 */ /* 0x0005e20008000c0e */
[----:B------:R-:W-:Y:S02]  /*2a20*/  F2FP.F16.F32.PACK_AB R14, R17, R16 ;  /* 0x00000010110e723e */ /* 0x000fe400000000ff */
[----:B------:R-:W-:Y:S01]  /*2a30*/  F2FP.F16.F32.PACK_AB R15, R19, R18 ;  /* 0x00000012130f723e */ /* 0x000fe200000000ff */
[----:B------:R-:W-:Y:S01]  /*2a40*/  STS.128 [R2+UR14], R164 ;  /* 0x000000a402007988 */ /* 0x000fe20008000c0e */
[----:B------:R-:W-:Y:S02]  /*2a50*/  F2FP.F16.F32.PACK_AB R21, R23, R22 ;  /* 0x000000161715723e */ /* 0x000fe400000000ff */
[----:B------:R-:W-:Y:S01]  /*2a60*/  F2FP.F16.F32.PACK_AB R22, R25, R24 ;  /* 0x000000181916723e */ /* 0x000fe200000000ff */
[----:B------:R-:W-:Y:S01]  /*2a70*/  STS.128 [R2+UR14+0x4000], R124 ;  /* 0x0040007c02007988 */ /* 0x000fe20008000c0e */
[----:B------:R-:W-:-:S02]  /*2a80*/  F2FP.F16.F32.PACK_AB R23, R27, R26 ;  /* 0x0000001a1b17723e */ /* 0x000fc400000000ff */
[----:B------:R-:W-:Y:S01]  /*2a90*/  F2FP.F16.F32.PACK_AB R28, R29, R28 ;  /* 0x0000001c1d1c723e */ /* 0x000fe200000000ff */
[----:B------:R-:W-:Y:S01]  /*2aa0*/  STS.128 [R2+UR14+0x8000], R76 ;  /* 0x0080004c02007988 */ /* 0x000fe20008000c0e */
[----:B------:R-:W-:Y:S02]  /*2ab0*/  F2FP.F16.F32.PACK_AB R29, R31, R30 ;  /* 0x0000001e1f1d723e */ /* 0x000fe400000000ff */
[----:B------:R-:W-:Y:S01]  /*2ac0*/  F2FP.F16.F32.PACK_AB R36, R37, R36 ;  /* 0x000000242524723e */ /* 0x000fe200000000ff */
[----:B------:R3:W-:Y:S01]  /*2ad0*/  STS.128 [R2+UR14+0xc000], R12 ;  /* 0x00c0000c02007988 */ /* 0x0007e20008000c0e */
[----:B------:R-:W-:Y:S02]  /*2ae0*/  F2FP.F16.F32.PACK_AB R30, R33, R32 ;  /* 0x00000020211e723e */ /* 0x000fe400000000ff */
[----:B------:R-:W-:Y:S01]  /*2af0*/  F2FP.F16.F32.PACK_AB R31, R35, R34 ;  /* 0x00000022231f723e */ /* 0x000fe200000000ff */
[----:B------:R-:W-:Y:S01]  /*2b00*/  STS.128 [R3+UR14], R112 ;  /* 0x0000007003007988 */ /* 0x000fe20008000c0e */
[----:B------:R-:W-:-:S02]  /*2b10*/  F2FP.F16.F32.PACK_AB R37, R39, R38 ;  /* 0x000000262725723e */ /* 0x000fc400000000ff */
[----:B------:R-:W-:Y:S01]  /*2b20*/  F2FP.F16.F32.PACK_AB R44, R45, R44 ;  /* 0x0000002c2d2c723e */ /* 0x000fe200000000ff */
[----:B------:R-:W-:Y:S01]  /*2b30*/  STS.128 [R3+UR14+0x4000], R132 ;  /* 0x0040008403007988 */ /* 0x000fe20008000c0e */
[----:B------:R-:W-:Y:S02]  /*2b40*/  LOP3.LUT R8, R0, 0x30, RZ, 0x3c, !PT ;  /* 0x0000003000087812 */ /* 0x000fe400078e3cff */
[----:B------:R-:W-:Y:S01]  /*2b50*/  F2FP.F16.F32.PACK_AB R38, R41, R40 ;  /* 0x000000282926723e */ /* 0x000fe200000000ff */
[----:B------:R-:W-:Y:S01]  /*2b60*/  STS.128 [R3+UR14+0x8000], R84 ;  /* 0x0080005403007988 */ /* 0x000fe20008000c0e */
[----:B------:R-:W-:Y:S02]  /*2b70*/  F2FP.F16.F32.PACK_AB R39, R43, R42 ;  /* 0x0000002a2b27723e */ /* 0x000fe400000000ff */
[----:B------:R-:W-:Y:S01]  /*2b80*/  F2FP.F16.F32.PACK_AB R45, R47, R46 ;  /* 0x0000002e2f2d723e */ /* 0x000fe200000000ff */
[----:B------:R4:W-:Y:S01]  /*2b90*/  STS.128 [R3+UR14+0xc000], R20 ;  /* 0x00c0001403007988 */ /* 0x0009e20008000c0e */
[----:B------:R-:W-:-:S02]  /*2ba0*/  F2FP.F16.F32.PACK_AB R52, R53, R52 ;  /* 0x000000343534723e */ /* 0x000fc400000000ff */
[C---:B--2---:R-:W-:Y:S01]  /*2bb0*/  LOP3.LUT R4, R0.reuse, 0x40, RZ, 0x3c, !PT ;  /* 0x0000004000047812 */ /* 0x044fe200078e3cff */
[----:B------:R2:W-:Y:S01]  /*2bc0*/  STS.128 [R8+UR14], R120 ;  /* 0x0000007808007988 */ /* 0x0005e20008000c0e */
[----:B------:R-:W-:Y:S02]  /*2bd0*/  F2FP.F16.F32.PACK_AB R46, R49, R48 ;  /* 0x00000030312e723e */ /* 0x000fe400000000ff */
[----:B------:R-:W-:Y:S01]  /*2be0*/  F2FP.F16.F32.PACK_AB R47, R51, R50 ;  /* 0x00000032332f723e */ /* 0x000fe200000000ff */
[----:B------:R2:W-:Y:S01]  /*2bf0*/  STS.128 [R8+UR14+0x4000], R72 ;  /* 0x0040004808007988 */ /* 0x0005e20008000c0e */
[----:B------:R-:W-:Y:S02]  /*2c00*/  F2FP.F16.F32.PACK_AB R53, R55, R54 ;  /* 0x000000363735723e */ /* 0x000fe400000000ff */
[----:B------:R-:W-:Y:S01]  /*2c10*/  F2FP.F16.F32.PACK_AB R60, R61, R60 ;  /* 0x0000003c3d3c723e */ /* 0x000fe200000000ff */
[----:B------:R2:W-:Y:S01]  /*2c20*/  STS.128 [R8+UR14+0x8000], R92 ;  /* 0x0080005c08007988 */ /* 0x0005e20008000c0e */
[----:B---3--:R-:W-:-:S02]  /*2c30*/  LOP3.LUT R2, R0, 0x50, RZ, 0x3c, !PT ;  /* 0x0000005000027812 */ /* 0x008fc400078e3cff */
[----:B------:R-:W-:Y:S01]  /*2c40*/  F2FP.F16.F32.PACK_AB R54, R57, R56 ;  /* 0x000000383936723e */ /* 0x000fe200000000ff */
[----:B------:R2:W-:Y:S01]  /*2c50*/  STS.128 [R8+UR14+0xc000], R28 ;  /* 0x00c0001c08007988 */ /* 0x0005e20008000c0e */
[----:B------:R-:W-:Y:S02]  /*2c60*/  F2FP.F16.F32.PACK_AB R55, R59, R58 ;  /* 0x0000003a3b37723e */ /* 0x000fe400000000ff */
[----:B------:R-:W-:Y:S01]  /*2c70*/  F2FP.F16.F32.PACK_AB R61, R63, R62 ;  /* 0x0000003e3f3d723e */ /* 0x000fe200000000ff */
[----:B------:R2:W-:Y:S01]  /*2c80*/  STS.128 [R4+UR14], R128 ;  /* 0x0000008004007988 */ /* 0x0005e20008000c0e */
[----:B----4-:R-:W-:Y:S02]  /*2c90*/  LOP3.LUT R3, R0, 0x60, RZ, 0x3c, !PT ;  /* 0x0000006000037812 */ /* 0x010fe400078e3cff */
[----:B------:R-:W-:Y:S01]  /*2ca0*/  F2FP.F16.F32.PACK_AB R62, R65, R64 ;  /* 0x00000040413e723e */ /* 0x000fe200000000ff */
[----:B------:R2:W-:Y:S01]  /*2cb0*/  STS.128 [R4+UR14+0x4000], R80 ;  /* 0x0040005004007988 */ /* 0x0005e20008000c0e */
[----:B------:R-:W-:-:S02]  /*2cc0*/  F2FP.F16.F32.PACK_AB R63, R67, R66 ;  /* 0x00000042433f723e */ /* 0x000fc400000000ff */
[----:B------:R-:W-:Y:S01]  /*2cd0*/  LOP3.LUT R0, R0, 0x70, RZ, 0x3c, !PT ;  /* 0x0000007000007812 */ /* 0x000fe200078e3cff */
[----:B------:R2:W-:Y:S04]  /*2ce0*/  STS.128 [R4+UR14+0x8000], R100 ;  /* 0x0080006404007988 */ /* 0x0005e80008000c0e */
[----:B------:R2:W-:Y:S04]  /*2cf0*/  STS.128 [R4+UR14+0xc000], R36 ;  /* 0x00c0002404007988 */ /* 0x0005e80008000c0e */
[----:B------:R2:W-:Y:S04]  /*2d00*/  STS.128 [R2+UR14], R136 ;  /* 0x0000008802007988 */ /* 0x0005e80008000c0e */
[----:B------:R2:W-:Y:S04]  /*2d10*/  STS.128 [R2+UR14+0x4000], R88 ;  /* 0x0040005802007988 */ /* 0x0005e80008000c0e */
        /* <DEDUP_REMOVED lines=9> */
[----:B------:R2:W-:Y:S01]  /*2db0*/  STS.128 [R0+UR14+0xc000], R60 ;  /* 0x00c0003c00007988 */ /* 0x0005e20008000c0e */
[----:B------:R3:W-:Y:S06]  /*2dc0*/  MEMBAR.ALL.CTA ;  /* 0x0000000000007992 */ /* 0x0007ec0000008000 */
[----:B---3--:R-:W3:Y:S02]  /*2dd0*/  FENCE.VIEW.ASYNC.S ;  /* 0x00000000000073c6 */ /* 0x008ee40000000000 */
[----:B---3--:R-:W-:Y:S06]  /*2de0*/  BAR.SYNC.DEFER_BLOCKING 0x0 ;  /* 0x0000000000007b1d */ /* 0x008fec0000010000 */
[----:B------:R2:W-:Y:S01]  /*2df0*/  UTMASTG.2D [UR4], [UR16] ;  /* 0x00000004100073b5 */ /* 0x0005e20008008000 */
[----:B------:R0:W-:Y:S01]  /*2e00*/  UTMACMDFLUSH ;  /* 0x00000000000079b7 */ /* 0x0001e20000000000 */
[----:B------:R-:W-:-:S04]  /*2e10*/  DEPBAR.LE SB0, 0x0 ;  /* 0x000080000000791a */ /* 0x000fc80000000000 */
[----:B------:R-:W-:Y:S08]  /*2e20*/  BAR.SYNC.DEFER_BLOCKING 0x0 ;  /* 0x0000000000007b1d */ /* 0x000ff00000010000 */
[----:B------:R-:W-:Y:S06]  /*2e30*/  BAR.SYNC.DEFER_BLOCKING 0x0 ;  /* 0x0000000000007b1d */ /* 0x000fec0000010000 */
[----:B--2---:R-:W-:Y:S05]  /*2e40*/  @P1 BRA `(.L_x_63) ;  /* 0x0000000000a01947 */ /* 0x004fea0003800000 */
[----:B------:R-:W2:Y:S01]  /*2e50*/  S2UR UR5, SR_CgaCtaId ;  /* 0x00000000000579c3 */ /* 0x000ea20000008800 */
[----:B------:R-:W-:Y:S01]  /*2e60*/  NOP ;  /* 0x0000000000007918 */ /* 0x000fe20000000000 */
[----:B------:R-:W-:Y:S01]  /*2e70*/  UMOV UR4, 0x50 ;  /* 0x0000005000047882 */ /* 0x000fe20000000000 */
[----:B------:R-:W-:Y:S02]  /*2e80*/  IMAD.U32 R0, RZ, RZ, UR36 ;  /* 0x00000024ff007e24 */ /* 0x000fe4000f8e00ff */
[----:B------:R-:W-:Y:S02]  /*2e90*/  IMAD.MOV.U32 R3, RZ, RZ, 0xff ;  /* 0x000000ffff037424 */ /* 0x000fe400078e00ff */
[----:B------:R-:W-:Y:S01]  /*2ea0*/  IMAD.MOV.U32 R7, RZ, RZ, 0x1 ;  /* 0x00000001ff077424 */ /* 0x000fe200078e00ff */
[----:B------:R-:W-:-:S04]  /*2eb0*/  LOP3.LUT R0, R0, 0xffff, RZ, 0xc0, !PT ;  /* 0x0000ffff00007812 */ /* 0x000fc800078ec0ff */
[----:B------:R-:W-:-:S05]  /*2ec0*/  SHF.R.U32.HI R0, RZ, 0x5, R0 ;  /* 0x00000005ff007819 */ /* 0x000fca0000011600 */
[----:B------:R-:W-:Y:S01]  /*2ed0*/  VIADD R2, R0, 0x10 ;  /* 0x0000001000027836 */ /* 0x000fe20000000000 */
[----:B------:R-:W-:Y:S01]  /*2ee0*/  SHF.L.U32 R0, R3, R0, RZ ;  /* 0x0000000003007219 */ /* 0x000fe200000006ff */
[----:B--2---:R-:W-:-:S03]  /*2ef0*/  ULEA UR6, UR5, UR4, 0x18 ;  /* 0x0000000405067291 */ /* 0x004fc6000f8ec0ff */
[----:B------:R-:W-:-:S04]  /*2f00*/  SHF.L.U32 R3, R7, R2, RZ ;  /* 0x0000000207037219 */ /* 0x000fc800000006ff */
[----:B------:R-:W-:Y:S02]  /*2f10*/  LOP3.LUT R0, R3, R0, RZ, 0xfc, !PT ;  /* 0x0000000003007212 */ /* 0x000fe400078efcff */
[----:B------:R-:W2:Y:S02]  /*2f20*/  LDS R5, [UR6] ;  /* 0x00000006ff057984 */ /* 0x000ea40008000800 */
[C---:B------:R-:W-:Y:S02]  /*2f30*/  LOP3.LUT R2, R0.reuse, 0xffff, RZ, 0xc0, !PT ;  /* 0x0000ffff00027812 */ /* 0x040fe400078ec0ff */
[----:B--2---:R-:W-:-:S04]  /*2f40*/  LOP3.LUT R3, R0, 0xffff, R5, 0x80, !PT ;  /* 0x0000ffff00037812 */ /* 0x004fc800078e8005 */
[----:B------:R-:W-:-:S13]  /*2f50*/  ISETP.NE.AND P0, PT, R3, R2, PT ;  /* 0x000000020300720c */ /* 0x000fda0003f05270 */
[----:B------:R-:W-:Y:S05]  /*2f60*/  @P0 BRA `(.L_x_64) ;  /* 0x0000000000500947 */ /* 0x000fea0003800000 */
[----:B------:R-:W-:Y:S02]  /*2f70*/  SHF.R.U32.HI R5, RZ, 0x10, R5 ;  /* 0x00000010ff057819 */ /* 0x000fe40000011605 */
[----:B------:R-:W-:-:S04]  /*2f80*/  SHF.R.U32.HI R2, RZ, 0x10, R0 ;  /* 0x00000010ff027819 */ /* 0x000fc80000011600 */
[----:B------:R-:W-:-:S04]  /*2f90*/  LOP3.LUT R5, R5, R2, RZ, 0xc0, !PT ;  /* 0x0000000205057212 */ /* 0x000fc800078ec0ff */
[----:B------:R-:W-:-:S13]  /*2fa0*/  ISETP.NE.AND P0, PT, R5, R2, PT ;  /* 0x000000020500720c */ /* 0x000fda0003f05270 */
[----:B------:R-:W-:Y:S05]  /*2fb0*/  @P0 BRA `(.L_x_65) ;  /* 0x0000000000300947 */ /* 0x000fea0003800000 */
[----:B------:R-:W-:Y:S01]  /*2fc0*/  R2UR UR4, R0 ;  /* 0x00000000000472ca */ /* 0x000fe200000e0000 */
[----:B------:R-:W-:Y:S01]  /*2fd0*/  VOTEU.ANY UR5, UPT, PT ;  /* 0x0000000000057886 */ /* 0x000fe200038e0100 */
[----:B------:R-:W2:Y:S01]  /*2fe0*/  S2R R0, SR_LANEID ;  /* 0x0000000000007919 */ /* 0x000ea20000000000 */
[----:B------:R-:W-:-:S10]  /*2ff0*/  UFLO.U32 UR5, UR5 ;  /* 0x00000005000572bd */ /* 0x000fd400080e0000 */
[----:B------:R-:W-:-:S06]  /*3000*/  ULOP3.LUT UR4, URZ, UR4, URZ, 0x33, !UPT ;  /* 0x00000004ff047292 */ /* 0x000fcc000f8e33ff */
[----:B------:R-:W-:-:S04]  /*3010*/  IMAD.U32 R2, RZ, RZ, UR4 ;  /* 0x00000004ff027e24 */ /* 0x000fc8000f8e00ff */
[----:B------:R-:W3:Y:S02]  /*3020*/  REDUX UR7, R2 ;  /* 0x00000000020773c4 */ /* 0x000ee40000000000 */
[----:B------:R4:W-:Y:S01]  /*3030*/  UTCATOMSWS.AND URZ, UR4 ;  /* 0x0000000400ff79e3 */ /* 0x0009e20008000000 */
[----:B--2---:R-:W-:Y:S01]  /*3040*/  ISETP.EQ.U32.AND P0, PT, R0, UR5, PT ;  /* 0x0000000500007c0c */ /* 0x004fe2000bf02070 */
[----:B---3--:R-:W-:-:S12]  /*3050*/  IMAD.U32 R0, RZ, RZ, UR7 ;  /* 0x00000007ff007e24 */ /* 0x008fd8000f8e00ff */
[----:B------:R4:W-:Y:S01]  /*3060*/  @P0 ATOMS.AND RZ, [UR6], R0 ;  /* 0x00000000ffff098c */ /* 0x0009e2000a800006 */
[----:B------:R-:W-:Y:S05]  /*3070*/  BRA `(.L_x_63) ;  /* 0x0000000000147947 */ /* 0x000fea0003800000 */
.L_x_65:
[----:B------:R-:W-:-:S07]  /*3080*/  MOV R2, 0x30a0 ;  /* 0x000030a000027802 */ /* 0x000fce0000000f00 */
[----:B-1----:R-:W-:Y:S05]  /*3090*/  CALL.REL.NOINC `($__internal_0_$__cuda_sm10x_tcgen05_guardrail_trap_col_being_dealloced_not_returned_by_alloc) ;  /* 0x0000000000447944 */ /* 0x002fea0003c00000 */
[----:B------:R-:W-:Y:S05]  /*30a0*/  BRA `(.L_x_63) ;  /* 0x0000000000087947 */ /* 0x000fea0003800000 */
.L_x_64:
[----:B------:R-:W-:-:S07]  /*30b0*/  MOV R2, 0x30d0 ;  /* 0x000030d000027802 */ /* 0x000fce0000000f00 */
[----:B-1----:R-:W-:Y:S05]  /*30c0*/  CALL.REL.NOINC `($__internal_2_$__cuda_sm10x_tcgen05_guardrail_trap_unallocated_columns_being_dealloced) ;  /* 0x0000000000507944 */ /* 0x002fea0003c00000 */
.L_x_63:
[----:B------:R-:W-:Y:S01]  /*30d0*/  NOP ;  /* 0x0000000000007918 */ /* 0x000fe20000000000 */
[----:B----4-:R-:W-:Y:S05]  /*30e0*/  EXIT ;  /* 0x000000000000794d */ /* 0x010fea0003800000 */
.L_x_54:
[----:B------:R-:W2:Y:S02]  /*30f0*/  SYNCS.PHASECHK.TRANS64.TRYWAIT P0, [UR14+0x18000], RZ ;  /* 0x018000ffff0075a7 */ /* 0x000ea4000800110e */
[----:B--2---:R-:W-:Y:S05]  /*3100*/  @!P0 BRA `(.L_x_54) ;  /* 0xfffffffc00f88947 */ /* 0x004fea000383ffff */
[----:B------:R-:W-:Y:S05]  /*3110*/  BRA `(.L_x_66) ;  /* 0xffffffe800887947 */ /* 0x000fea000383ffff */
.L_x_56:
[----:B------:R-:W2:Y:S02]  /*3120*/  SYNCS.PHASECHK.TRANS64.TRYWAIT P3, [UR14+0x18010], RZ ;  /* 0x018010ffff0075a7 */ /* 0x000ea4000806110e */
[----:B--2---:R-:W-:Y:S05]  /*3130*/  @!P3 BRA `(.L_x_56) ;  /* 0xfffffffc00f8b947 */ /* 0x004fea000383ffff */
[----:B------:R-:W-:Y:S05]  /*3140*/  BRA `(.L_x_67) ;  /* 0xffffffec00147947 */ /* 0x000fea000383ffff */
.L_x_57:
[----:B------:R-:W3:Y:S02]  /*3150*/  SYNCS.PHASECHK.TRANS64.TRYWAIT P0, [UR14+0x18000], R3 ;  /* 0x01800003ff0075a7 */ /* 0x000ee4000800110e */
[----:B---3--:R-:W-:Y:S05]  /*3160*/  @!P0 BRA `(.L_x_57) ;  /* 0xfffffffc00f88947 */ /* 0x008fea000383ffff */
[----:B------:R-:W-:Y:S05]  /*3170*/  BRA `(.L_x_68) ;  /* 0xffffffec00847947 */ /* 0x000fea000383ffff */
.L_x_59:
[----:B------:R-:W3:Y:S02]  /*3180*/  SYNCS.PHASECHK.TRANS64.TRYWAIT P0, [UR14+0x18010], R3 ;  /* 0x01801003ff0075a7 */ /* 0x000ee4000800110e */
[----:B---3--:R-:W-:Y:S05]  /*3190*/  @!P0 BRA `(.L_x_59) ;  /* 0xfffffffc00f88947 */ /* 0x008fea000383ffff */
[----:B------:R-:W-:Y:S05]  /*31a0*/  BRA `(.L_x_69) ;  /* 0xfffffff000047947 */ /* 0x000fea000383ffff */
        .weak           $__internal_0_$__cuda_sm10x_tcgen05_guardrail_trap_col_being_dealloced_not_returned_by_alloc
        .type           $__internal_0_$__cuda_sm10x_tcgen05_guardrail_trap_col_being_dealloced_not_returned_by_alloc,@function
        .size           $__internal_0_$__cuda_sm10x_tcgen05_guardrail_trap_col_being_dealloced_not_returned_by_alloc,($__internal_1_$__cuda_sm10x_tcgen05_guardrail_trap_phase_invalid_during_alloc - $__internal_0_$__cuda_sm10x_tcgen05_guardrail_trap_col_being_dealloced_not_returned_by_alloc)
$__internal_0_$__cuda_sm10x_tcgen05_guardrail_trap_col_being_dealloced_not_returned_by_alloc:
[----:B------:R-:W-:Y:S05]  /*31b0*/  BPT.TRAP 0x1 ;  /* 0x000000040000795c */ /* 0x000fea0000300000 */
[----:B------:R-:W-:-:S04]  /*31c0*/  IMAD.MOV.U32 R3, RZ, RZ, 0x0 ;  /* 0x00000000ff037424 */ /* 0x000fc800078e00ff */
[----:B------:R-:W-:Y:S05]  /*31d0*/  RET.REL.NODEC R2 `(gluon_tcgen05) ;  /* 0xffffffcc02887950 */ /* 0x000fea0003c3ffff */
        .weak           $__internal_1_$__cuda_sm10x_tcgen05_guardrail_trap_phase_invalid_during_alloc
        .type           $__internal_1_$__cuda_sm10x_tcgen05_guardrail_trap_phase_invalid_during_alloc,@function
        .size           $__internal_1_$__cuda_sm10x_tcgen05_guardrail_trap_phase_invalid_during_alloc,($__internal_2_$__cuda_sm10x_tcgen05_guardrail_trap_unallocated_columns_being_dealloced - $__internal_1_$__cuda_sm10x_tcgen05_guardrail_trap_phase_invalid_during_alloc)
$__internal_1_$__cuda_sm10x_tcgen05_guardrail_trap_phase_invalid_during_alloc:
[----:B------:R-:W-:Y:S05]  /*31e0*/  BPT.TRAP 0x1 ;  /* 0x000000040000795c */ /* 0x000fea0000300000 */
[----:B------:R-:W-:-:S04]  /*31f0*/  IMAD.MOV.U32 R3, RZ, RZ, 0x0 ;  /* 0x00000000ff037424 */ /* 0x000fc800078e00ff */
[----:B------:R-:W-:Y:S05]  /*3200*/  RET.REL.NODEC R2 `(gluon_tcgen05) ;  /* 0xffffffcc027c7950 */ /* 0x000fea0003c3ffff */
        .weak           $__internal_2_$__cuda_sm10x_tcgen05_guardrail_trap_unallocated_columns_being_dealloced
        .type           $__internal_2_$__cuda_sm10x_tcgen05_guardrail_trap_unallocated_columns_being_dealloced,@function
        .size           $__internal_2_$__cuda_sm10x_tcgen05_guardrail_trap_unallocated_columns_being_dealloced,(.L_x_73 - $__internal_2_$__cuda_sm10x_tcgen05_guardrail_trap_unallocated_columns_being_dealloced)
$__internal_2_$__cuda_sm10x_tcgen05_guardrail_trap_unallocated_columns_being_dealloced:
[----:B------:R-:W-:Y:S05]  /*3210*/  BPT.TRAP 0x1 ;  /* 0x000000040000795c */ /* 0x000fea0000300000 */
[----:B------:R-:W-:-:S04]  /*3220*/  IMAD.MOV.U32 R3, RZ, RZ, 0x0 ;  /* 0x00000000ff037424 */ /* 0x000fc800078e00ff */
[----:B------:R-:W-:Y:S05]  /*3230*/  RET.REL.NODEC R2 `(gluon_tcgen05) ;  /* 0xffffffcc02707950 */ /* 0x000fea0003c3ffff */
.L_x_70:
[----:B------:R-:W-:-:S00]  /*3240*/  BRA `(.L_x_70) ;  /* 0xfffffffc00fc7947 */ /* 0x000fc0000383ffff */
[----:B------:R-:W-:-:S00]  /*3250*/  NOP ;  /* 0x0000000000007918 */ /* 0x000fc00000000000 */
        /* <DEDUP_REMOVED lines=10> */
.L_x_73:


//--------------------- .nv.shared.gluon_tcgen05  --------------------------
	.section	.nv.shared.gluon_tcgen05,"aw",@nobits
	.sectionflags	@""
	.align	16
	.zero		1024


//--------------------- .nv.shared.reserved.0     --------------------------
	.section	.nv.shared.reserved.0,"aw",@nobits
	.align	8
	.weak		__nv_reservedSMEM_offset_0_alias
	.size		__nv_reservedSMEM_offset_0_alias, 0, 64
	.other		__nv_reservedSMEM_offset_0_alias,@"STO_CUDA_RESERVED_SHARED STV_DEFAULT"
__nv_reservedSMEM_offset_0_alias:
	.zero		0
.nv.shared.reserved.0:
	.zero		64
	.weak		__nv_reservedSMEM_allocation_phase
	.type		__nv_reservedSMEM_allocation_phase,@object
	.size		__nv_reservedSMEM_allocation_phase,(.L_0 - __nv_reservedSMEM_allocation_phase)
__nv_reservedSMEM_allocation_phase:
	.zero		1
.L_0:
	.zero		7
	.weak		__nv_reservedSMEM_devtool_atexit_pc
	.type		__nv_reservedSMEM_devtool_atexit_pc,@object
	.size		__nv_reservedSMEM_devtool_atexit_pc,(__nv_reservedSMEM_allocation_mask - __nv_reservedSMEM_devtool_atexit_pc)
__nv_reservedSMEM_devtool_atexit_pc:
	.zero		8
	.weak		__nv_reservedSMEM_allocation_mask
	.type		__nv_reservedSMEM_allocation_mask,@object
	.size		__nv_reservedSMEM_allocation_mask,(.L_2 - __nv_reservedSMEM_allocation_mask)
__nv_reservedSMEM_allocation_mask:
	.zero		4
.L_2:


//--------------------- .nv.constant0.gluon_tcgen05 --------------------------
	.section	.nv.constant0.gluon_tcgen05,"a",@progbits
	.sectionflags	@""
	.align	4
.nv.constant0.gluon_tcgen05:
	.zero		976


//--------------------- SYMBOLS --------------------------

	.type		.nv.reservedSmem.offset0,@object
	.size		.nv.reservedSmem.offset0,0x4
	.type		.nv.reservedSmem.cap,@object
	.size		.nv.reservedSmem.cap,0x4
